	.headerflags	@"EF_CUDA_TEXMODE_UNIFIED EF_CUDA_64BIT_ADDRESS EF_CUDA_SM75 EF_CUDA_VIRTUAL_SM(EF_CUDA_SM75)"
	.elftype	@"ET_EXEC"


//--------------------- .nv.info                  --------------------------
	.section	.nv.info,"",@"SHT_CUDA_INFO"
	.align	4


	//----- nvinfo : EIATTR_REGCOUNT
	.align		4
        /*0000*/ 	.byte	0x04, 0x2f
        /*0002*/ 	.short	(.L_1 - .L_0)
	.align		4
.L_0:
        /*0004*/ 	.word	index@(subComputation)
        /*0008*/ 	.word	0x00000034


	//----- nvinfo : EIATTR_MAX_STACK_SIZE
	.align		4
.L_1:
        /*000c*/ 	.byte	0x04, 0x23
        /*000e*/ 	.short	(.L_3 - .L_2)
	.align		4
.L_2:
        /*0010*/ 	.word	index@($subComputation$__cuda_sm3x_div_rn_noftz_f32_slowpath)
        /*0014*/ 	.word	0x00000000


	//----- nvinfo : EIATTR_MIN_STACK_SIZE
	.align		4
.L_3:
        /*0018*/ 	.byte	0x04, 0x12
        /*001a*/ 	.short	(.L_5 - .L_4)
	.align		4
.L_4:
        /*001c*/ 	.word	index@($subComputation$__cuda_sm3x_div_rn_noftz_f32_slowpath)
        /*0020*/ 	.word	0x00000000


	//----- nvinfo : EIATTR_FRAME_SIZE
	.align		4
.L_5:
        /*0024*/ 	.byte	0x04, 0x11
        /*0026*/ 	.short	(.L_7 - .L_6)
	.align		4
.L_6:
        /*0028*/ 	.word	index@($subComputation$__cuda_sm3x_div_rn_noftz_f32_slowpath)
        /*002c*/ 	.word	0x00000000


	//----- nvinfo : EIATTR_MAX_STACK_SIZE
	.align		4
.L_7:
        /*0030*/ 	.byte	0x04, 0x23
        /*0032*/ 	.short	(.L_9 - .L_8)
	.align		4
.L_8:
        /*0034*/ 	.word	index@($subComputation$__cuda_sm3x_div_rn_noftz_f32)
        /*0038*/ 	.word	0x00000000


	//----- nvinfo : EIATTR_MIN_STACK_SIZE
	.align		4
.L_9:
        /*003c*/ 	.byte	0x04, 0x12
        /*003e*/ 	.short	(.L_11 - .L_10)
	.align		4
.L_10:
        /*0040*/ 	.word	index@($subComputation$__cuda_sm3x_div_rn_noftz_f32)
        /*0044*/ 	.word	0x00000000


	//----- nvinfo : EIATTR_FRAME_SIZE
	.align		4
.L_11:
        /*0048*/ 	.byte	0x04, 0x11
        /*004a*/ 	.short	(.L_13 - .L_12)
	.align		4
.L_12:
        /*004c*/ 	.word	index@($subComputation$__cuda_sm3x_div_rn_noftz_f32)
        /*0050*/ 	.word	0x00000000


	//----- nvinfo : EIATTR_MAX_STACK_SIZE
	.align		4
.L_13:
        /*0054*/ 	.byte	0x04, 0x23
        /*0056*/ 	.short	(.L_15 - .L_14)
	.align		4
.L_14:
        /*0058*/ 	.word	index@(subComputation)
        /*005c*/ 	.word	0x00000000


	//----- nvinfo : EIATTR_MIN_STACK_SIZE
	.align		4
.L_15:
        /*0060*/ 	.byte	0x04, 0x12
        /*0062*/ 	.short	(.L_17 - .L_16)
	.align		4
.L_16:
        /*0064*/ 	.word	index@(subComputation)
        /*0068*/ 	.word	0x00000000


	//----- nvinfo : EIATTR_FRAME_SIZE
	.align		4
.L_17:
        /*006c*/ 	.byte	0x04, 0x11
        /*006e*/ 	.short	(.L_19 - .L_18)
	.align		4
.L_18:
        /*0070*/ 	.word	index@(subComputation)
        /*0074*/ 	.word	0x00000000
.L_19:


//--------------------- .nv.info.subComputation   --------------------------
	.section	.nv.info.subComputation,"",@"SHT_CUDA_INFO"
	.align	4


	//----- nvinfo : EIATTR_SW_WAR
	.align		4
        /*0000*/ 	.byte	0x04, 0x36
        /*0002*/ 	.short	(.L_21 - .L_20)
.L_20:
        /*0004*/ 	.word	0x00000001


	//----- nvinfo : EIATTR_CUDA_API_VERSION
	.align		4
.L_21:
        /*0008*/ 	.byte	0x04, 0x37
        /*000a*/ 	.short	(.L_23 - .L_22)
.L_22:
        /*000c*/ 	.word	0x0000006f


	//----- nvinfo : EIATTR_PARAM_CBANK
	.align		4
.L_23:
        /*0010*/ 	.byte	0x04, 0x0a
        /*0012*/ 	.short	(.L_25 - .L_24)
	.align		4
.L_24:
        /*0014*/ 	.word	index@(.nv.constant0.subComputation)
        /*0018*/ 	.short	0x0160
        /*001a*/ 	.short	0x006c


	//----- nvinfo : EIATTR_CBANK_PARAM_SIZE
	.align		4
.L_25:
        /*001c*/ 	.byte	0x03, 0x19
        /*001e*/ 	.short	0x006c


	//----- nvinfo : EIATTR_KPARAM_INFO
	.align		4
        /*0020*/ 	.byte	0x04, 0x17
        /*0022*/ 	.short	(.L_27 - .L_26)
.L_26:
        /*0024*/ 	.word	0x00000000
        /*0028*/ 	.short	0x000f
        /*002a*/ 	.short	0x0068
        /*002c*/ 	.byte	0x00, 0xf0, 0x11, 0x00


	//----- nvinfo : EIATTR_KPARAM_INFO
	.align		4
.L_27:
        /*0030*/ 	.byte	0x04, 0x17
        /*0032*/ 	.short	(.L_29 - .L_28)
.L_28:
        /*0034*/ 	.word	0x00000000
        /*0038*/ 	.short	0x000e
        /*003a*/ 	.short	0x0064
        /*003c*/ 	.byte	0x00, 0xf0, 0x11, 0x00


	//----- nvinfo : EIATTR_KPARAM_INFO
	.align		4
.L_29:
        /*0040*/ 	.byte	0x04, 0x17
        /*0042*/ 	.short	(.L_31 - .L_30)
.L_30:
        /*0044*/ 	.word	0x00000000
        /*0048*/ 	.short	0x000d
        /*004a*/ 	.short	0x0060
        /*004c*/ 	.byte	0x00, 0xf0, 0x11, 0x00


	//----- nvinfo : EIATTR_KPARAM_INFO
	.align		4
.L_31:
        /*0050*/ 	.byte	0x04, 0x17
        /*0052*/ 	.short	(.L_33 - .L_32)
.L_32:
        /*0054*/ 	.word	0x00000000
        /*0058*/ 	.short	0x000c
        /*005a*/ 	.short	0x005c
        /*005c*/ 	.byte	0x00, 0xf0, 0x11, 0x00


	//----- nvinfo : EIATTR_KPARAM_INFO
	.align		4
.L_33:
        /*0060*/ 	.byte	0x04, 0x17
        /*0062*/ 	.short	(.L_35 - .L_34)
.L_34:
        /*0064*/ 	.word	0x00000000
        /*0068*/ 	.short	0x000b
        /*006a*/ 	.short	0x0058
        /*006c*/ 	.byte	0x00, 0xf0, 0x11, 0x00


	//----- nvinfo : EIATTR_KPARAM_INFO
	.align		4
.L_35:
        /*0070*/ 	.byte	0x04, 0x17
        /*0072*/ 	.short	(.L_37 - .L_36)
.L_36:
        /*0074*/ 	.word	0x00000000
        /*0078*/ 	.short	0x000a
        /*007a*/ 	.short	0x0050
        /*007c*/ 	.byte	0x00, 0xf0, 0x21, 0x00


	//----- nvinfo : EIATTR_KPARAM_INFO
	.align		4
.L_37:
        /*0080*/ 	.byte	0x04, 0x17
        /*0082*/ 	.short	(.L_39 - .L_38)
.L_38:
        /*0084*/ 	.word	0x00000000
        /*0088*/ 	.short	0x0009
        /*008a*/ 	.short	0x0048
        /*008c*/ 	.byte	0x00, 0xf0, 0x21, 0x00


	//----- nvinfo : EIATTR_KPARAM_INFO
	.align		4
.L_39:
        /*0090*/ 	.byte	0x04, 0x17
        /*0092*/ 	.short	(.L_41 - .L_40)
.L_40:
        /*0094*/ 	.word	0x00000000
        /*0098*/ 	.short	0x0008
        /*009a*/ 	.short	0x0040
        /*009c*/ 	.byte	0x00, 0xf0, 0x21, 0x00


	//----- nvinfo : EIATTR_KPARAM_INFO
	.align		4
.L_41:
        /*00a0*/ 	.byte	0x04, 0x17
        /*00a2*/ 	.short	(.L_43 - .L_42)
.L_42:
        /*00a4*/ 	.word	0x00000000
        /*00a8*/ 	.short	0x0007
        /*00aa*/ 	.short	0x0038
        /*00ac*/ 	.byte	0x00, 0xf0, 0x21, 0x00


	//----- nvinfo : EIATTR_KPARAM_INFO
	.align		4
.L_43:
        /*00b0*/ 	.byte	0x04, 0x17
        /*00b2*/ 	.short	(.L_45 - .L_44)
.L_44:
        /*00b4*/ 	.word	0x00000000
        /*00b8*/ 	.short	0x0006
        /*00ba*/ 	.short	0x0030
        /*00bc*/ 	.byte	0x00, 0xf0, 0x21, 0x00


	//----- nvinfo : EIATTR_KPARAM_INFO
	.align		4
.L_45:
        /*00c0*/ 	.byte	0x04, 0x17
        /*00c2*/ 	.short	(.L_47 - .L_46)
.L_46:
        /*00c4*/ 	.word	0x00000000
        /*00c8*/ 	.short	0x0005
        /*00ca*/ 	.short	0x0028
        /*00cc*/ 	.byte	0x00, 0xf0, 0x21, 0x00


	//----- nvinfo : EIATTR_KPARAM_INFO
	.align		4
.L_47:
        /*00d0*/ 	.byte	0x04, 0x17
        /*00d2*/ 	.short	(.L_49 - .L_48)
.L_48:
        /*00d4*/ 	.word	0x00000000
        /*00d8*/ 	.short	0x0004
        /*00da*/ 	.short	0x0020
        /*00dc*/ 	.byte	0x00, 0xf0, 0x21, 0x00


	//----- nvinfo : EIATTR_KPARAM_INFO
	.align		4
.L_49:
        /*00e0*/ 	.byte	0x04, 0x17
        /*00e2*/ 	.short	(.L_51 - .L_50)
.L_50:
        /*00e4*/ 	.word	0x00000000
        /*00e8*/ 	.short	0x0003
        /*00ea*/ 	.short	0x0018
        /*00ec*/ 	.byte	0x00, 0xf0, 0x21, 0x00


	//----- nvinfo : EIATTR_KPARAM_INFO
	.align		4
.L_51:
        /*00f0*/ 	.byte	0x04, 0x17
        /*00f2*/ 	.short	(.L_53 - .L_52)
.L_52:
        /*00f4*/ 	.word	0x00000000
        /*00f8*/ 	.short	0x0002
        /*00fa*/ 	.short	0x0010
        /*00fc*/ 	.byte	0x00, 0xf0, 0x21, 0x00


	//----- nvinfo : EIATTR_KPARAM_INFO
	.align		4
.L_53:
        /*0100*/ 	.byte	0x04, 0x17
        /*0102*/ 	.short	(.L_55 - .L_54)
.L_54:
        /*0104*/ 	.word	0x00000000
        /*0108*/ 	.short	0x0001
        /*010a*/ 	.short	0x0008
        /*010c*/ 	.byte	0x00, 0xf0, 0x21, 0x00


	//----- nvinfo : EIATTR_KPARAM_INFO
	.align		4
.L_55:
        /*0110*/ 	.byte	0x04, 0x17
        /*0112*/ 	.short	(.L_57 - .L_56)
.L_56:
        /*0114*/ 	.word	0x00000000
        /*0118*/ 	.short	0x0000
        /*011a*/ 	.short	0x0000
        /*011c*/ 	.byte	0x00, 0xf0, 0x21, 0x00


	//----- nvinfo : EIATTR_MAXREG_COUNT
	.align		4
.L_57:
        /*0120*/ 	.byte	0x03, 0x1b
        /*0122*/ 	.short	0x00ff


	//----- nvinfo : EIATTR_EXIT_INSTR_OFFSETS
	.align		4
        /*0124*/ 	.byte	0x04, 0x1c
        /*0126*/ 	.short	(.L_59 - .L_58)


	//   ....[0]....
.L_58:
        /*0128*/ 	.word	0x000037c0


	//----- nvinfo : EIATTR_CRS_STACK_SIZE
	.align		4
.L_59:
        /*012c*/ 	.byte	0x04, 0x1e
        /*012e*/ 	.short	(.L_61 - .L_60)
.L_60:
        /*0130*/ 	.word	0x00000000
.L_61:


//--------------------- .nv.rel.action            --------------------------
	.section	.nv.rel.action,"",@"SHT_CUDA_RELOCINFO"
	.align	8
	.sectionentsize	8
        /*0000*/ 	.byte	0x4b, 0x00, 0x00, 0x00, 0x00, 0x00, 0x00, 0x00, 0x00, 0x02, 0x02, 0x08, 0x10, 0x0a, 0x2f, 0x22
        /* <DEDUP_REMOVED lines=12> */


//--------------------- .nv.constant0.subComputation --------------------------
	.section	.nv.constant0.subComputation,"a",@progbits
	.align	4
.nv.constant0.subComputation:
	.zero		460


//--------------------- .text.subComputation      --------------------------
	.section	.text.subComputation,"ax",@progbits
	.sectionflags	@"SHF_BARRIERS=1"
	.sectioninfo	@"SHI_REGISTERS=52"
	.align	128
        .global         subComputation
        .type           subComputation,@function
        .size           subComputation,(.L_x_69 - subComputation)
        .other          subComputation,@"STO_CUDA_ENTRY STV_DEFAULT"
subComputation:
.text.subComputation:
[----:B------:R-:W-:-:S08]  /*0000*/  IMAD.MOV.U32 R1, RZ, RZ, c[0x0][0x28] ;  /* 0x00000a00ff017624 */ /* 0x000fd000078e00ff */
[----:B------:R-:W-:-:S05]  /*0010*/  IMAD.MOV.U32 R8, RZ, RZ, c[0x0][0x1c0] ;  /* 0x00007000ff087624 */ /* 0x000fca00078e00ff */
[----:B------:R-:W-:-:S12]  /*0020*/  ISETP.GE.AND P0, PT, R8, 0x1, PT ;  /* 0x000000010800780c */ /* 0x000fd80003f06270 */
[----:B------:R-:W-:Y:S05]  /*0030*/  @!P0 BRA `(.L_x_0) ;  /* 0x0000368000008947 */ /* 0x000fea0003800000 */
[----:B------:R-:W0:Y:S01]  /*0040*/  S2R R5, SR_CTAID.X ;  /* 0x0000000000057919 */ /* 0x000e220000002500 */
[----:B------:R-:W-:Y:S01]  /*0050*/  LOP3.LUT R4, R8, 0x3, RZ, 0xc0, !PT ;  /* 0x0000000308047812 */ /* 0x000fe200078ec0ff */
[----:B------:R-:W1:Y:S01]  /*0060*/  I2F R22, c[0x0][0x1c4] ;  /* 0x0000710000167b06 */ /* 0x000e620000201400 */
[----:B------:R-:W2:Y:S01]  /*0070*/  I2F R24, c[0x0][0x1c8] ;  /* 0x0000720000187b06 */ /* 0x000ea20000201400 */
[----:B------:R-:W3:Y:S01]  /*0080*/  S2R R0, SR_TID.X ;  /* 0x0000000000007919 */ /* 0x000ee20000002100 */
[----:B------:R-:W-:Y:S01]  /*0090*/  ISETP.NE.AND P0, PT, R4, RZ, PT ;  /* 0x000000ff0400720c */ /* 0x000fe20003f05270 */
[----:B------:R-:W-:Y:S02]  /*00a0*/  IMAD R36, R8, c[0x0][0x1bc], RZ ;  /* 0x00006f0008247a24 */ /* 0x000fe400078e02ff */
[----:B------:R-:W-:Y:S02]  /*00b0*/  IMAD.MOV.U32 R26, RZ, RZ, RZ ;  /* 0x000000ffff1a7224 */ /* 0x000fe400078e00ff */
[----:B0-----:R-:W-:-:S05]  /*00c0*/  IMAD R23, R5, c[0x0][0x0], RZ ;  /* 0x0000000005177a24 */ /* 0x001fca00078e02ff */
[----:B---3--:R-:W-:-:S04]  /*00d0*/  IADD3 R25, R23, R0, RZ ;  /* 0x0000000017197210 */ /* 0x008fc80007ffe0ff */
[----:B------:R-:W-:Y:S01]  /*00e0*/  SHF.R.U32.HI R3, RZ, 0x1e, R25 ;  /* 0x0000001eff037819 */ /* 0x000fe20000011619 */
[----:B------:R-:W-:Y:S01]  /*00f0*/  IMAD.SHL.U32 R2, R25, 0x4, RZ ;  /* 0x0000000419027824 */ /* 0x000fe200078e00ff */
[----:B------:R-:W-:Y:S07]  /*0100*/  @!P0 BRA `(.L_x_1) ;  /* 0x0000173000008947 */ /* 0x000fee0003800000 */
[----:B-12---:R-:W-:Y:S01]  /*0110*/  ISETP.NE.AND P0, PT, R4, 0x1, PT ;  /* 0x000000010400780c */ /* 0x006fe20003f05270 */
[----:B------:R-:W-:-:S05]  /*0120*/  IMAD R11, R36, R5, RZ ;  /* 0x00000005240b7224 */ /* 0x000fca00078e02ff */
[----:B------:R-:W-:-:S04]  /*0130*/  IADD3 R7, R11, R0, RZ ;  /* 0x000000000b077210 */ /* 0x000fc80007ffe0ff */
[----:B------:R-:W-:Y:S02]  /*0140*/  IADD3 R9, R7, -0x1, RZ ;  /* 0xffffffff07097810 */ /* 0x000fe40007ffe0ff */
[----:B------:R-:W-:Y:S06]  /*0150*/  @!P0 BRA `(.L_x_2) ;  /* 0x00000f3000008947 */ /* 0x000fec0003800000 */
[----:B------:R-:W-:-:S12]  /*0160*/  ISETP.NE.AND P0, PT, R4, 0x2, PT ;  /* 0x000000020400780c */ /* 0x000fd80003f05270 */
[----:B------:R-:W-:Y:S05]  /*0170*/  @!P0 BRA `(.L_x_3) ;  /* 0x0000073000008947 */ /* 0x000fea0003800000 */
[----:B------:R-:W-:Y:S01]  /*0180*/  ISETP.NE.AND P0, PT, R0, RZ, PT ;  /* 0x000000ff0000720c */ /* 0x000fe20003f05270 */
[----:B------:R-:W-:Y:S01]  /*0190*/  BMOV.32.CLEAR RZ, B3 ;  /* 0x0000000003ff7355 */ /* 0x000fe20000100000 */
[----:B------:R-:W-:Y:S10]  /*01a0*/  BSSY B3, `(.L_x_4) ;  /* 0x000006e000037945 */ /* 0x000ff40003800000 */
[----:B------:R-:W-:Y:S05]  /*01b0*/  @P0 BRA `(.L_x_5) ;  /* 0x000006c000000947 */ /* 0x000fea0003800000 */
[----:B------:R-:W0:Y:S01]  /*01c0*/  I2F.U32.RP R4, c[0x0][0x0] ;  /* 0x0000000000047b06 */ /* 0x000e220000209000 */
[----:B------:R-:W-:Y:S01]  /*01d0*/  ISETP.NE.U32.AND P1, PT, RZ, c[0x0][0x0], PT ;  /* 0x00000000ff007a0c */ /* 0x000fe20003f25070 */
[----:B------:R-:W-:Y:S01]  /*01e0*/  IMAD.MOV.U32 R10, RZ, RZ, 0x4 ;  /* 0x00000004ff0a7424 */ /* 0x000fe200078e00ff */
[----:B------:R-:W-:Y:S01]  /*01f0*/  BMOV.32.CLEAR RZ, B0 ;  /* 0x0000000000ff7355 */ /* 0x000fe20000100000 */
[----:B------:R-:W-:Y:S01]  /*0200*/  BSSY B0, `(.L_x_6) ;  /* 0x000002d000007945 */ /* 0x000fe20003800000 */
[----:B0-----:R-:W0:Y:S02]  /*0210*/  MUFU.RCP R4, R4 ;  /* 0x0000000400047308 */ /* 0x001e240000001000 */
[----:B0-----:R-:W-:-:S06]  /*0220*/  IADD3 R12, R4, 0xffffffe, RZ ;  /* 0x0ffffffe040c7810 */ /* 0x001fcc0007ffe0ff */
[----:B------:R0:W1:Y:S02]  /*0230*/  F2I.FTZ.U32.TRUNC.NTZ R13, R12 ;  /* 0x0000000c000d7305 */ /* 0x000064000021f000 */
[----:B0-----:R-:W-:Y:S02]  /*0240*/  IMAD.MOV.U32 R12, RZ, RZ, RZ ;  /* 0x000000ffff0c7224 */ /* 0x001fe400078e00ff */
[----:B-1----:R-:W-:-:S04]  /*0250*/  IMAD.MOV R15, RZ, RZ, -R13 ;  /* 0x000000ffff0f7224 */ /* 0x002fc800078e0a0d */
[----:B------:R-:W-:-:S04]  /*0260*/  IMAD R15, R15, c[0x0][0x0], RZ ;  /* 0x000000000f0f7a24 */ /* 0x000fc800078e02ff */
[----:B------:R-:W-:-:S04]  /*0270*/  IMAD.HI.U32 R6, R13, R15, R12 ;  /* 0x0000000f0d067227 */ /* 0x000fc800078e000c */
[----:B------:R-:W-:-:S04]  /*0280*/  IMAD.WIDE.U32 R12, R23, R10, c[0x0][0x188] ;  /* 0x00006200170c7625 */ /* 0x000fc800078e000a */
[----:B------:R-:W-:-:S07]  /*0290*/  IMAD.HI.U32 R6, R6, R25, RZ ;  /* 0x0000001906067227 */ /* 0x000fce00078e00ff */
[----:B------:R-:W-:-:S05]  /*02a0*/  IADD3 R6, -R6, RZ, RZ ;  /* 0x000000ff06067210 */ /* 0x000fca0007ffe1ff */
[----:B------:R-:W-:-:S05]  /*02b0*/  IMAD R6, R6, c[0x0][0x0], R25 ;  /* 0x0000000006067a24 */ /* 0x000fca00078e0219 */
[----:B------:R-:W-:-:S12]  /*02c0*/  ISETP.GE.U32.AND P0, PT, R6, c[0x0][0x0], PT ;  /* 0x0000000006007a0c */ /* 0x000fd80003f06070 */
[----:B------:R-:W-:-:S04]  /*02d0*/  @P0 IADD3 R6, R6, -c[0x0][0x0], RZ ;  /* 0x8000000006060a10 */ /* 0x000fc80007ffe0ff */
[----:B------:R-:W-:-:S12]  /*02e0*/  ISETP.GE.U32.AND P0, PT, R6, c[0x0][0x0], PT ;  /* 0x0000000006007a0c */ /* 0x000fd80003f06070 */
[----:B------:R-:W-:Y:S02]  /*02f0*/  @P0 IADD3 R6, R6, -c[0x0][0x0], RZ ;  /* 0x8000000006060a10 */ /* 0x000fe40007ffe0ff */
[----:B------:R-:W-:Y:S02]  /*0300*/  ISETP.NE.AND P0, PT, R25, RZ, PT ;  /* 0x000000ff1900720c */ /* 0x000fe40003f05270 */
[----:B------:R-:W-:-:S04]  /*0310*/  @!P1 LOP3.LUT R6, RZ, c[0x0][0x0], RZ, 0x33, !PT ;  /* 0x00000000ff069a12 */ /* 0x000fc800078e33ff */
[----:B------:R-:W-:-:S12]  /*0320*/  ISETP.EQ.OR P0, PT, R6, RZ, !P0 ;  /* 0x000000ff0600720c */ /* 0x000fd80004702670 */
[----:B------:R-:W-:Y:S05]  /*0330*/  @!P0 BRA `(.L_x_7) ;  /* 0x0000019000008947 */ /* 0x000fea0003800000 */
[----:B------:R-:W-:Y:S01]  /*0340*/  IABS R17, c[0x0][0x1c0] ;  /* 0x0000700000117a13 */ /* 0x000fe20000000000 */
[----:B------:R-:W-:-:S05]  /*0350*/  ULDC.64 UR4, c[0x0][0x1a8] ;  /* 0x00006a0000047ab9 */ /* 0x000fca0000000a00 */
[----:B------:R-:W0:Y:S02]  /*0360*/  I2F.RP R4, R17 ;  /* 0x0000001100047306 */ /* 0x000e240000209400 */
[----:B0-----:R-:W0:Y:S02]  /*0370*/  MUFU.RCP R4, R4 ;  /* 0x0000000400047308 */ /* 0x001e240000001000 */
[----:B0-----:R-:W-:Y:S02]  /*0380*/  IADD3 R14, R4, 0xffffffe, RZ ;  /* 0x0ffffffe040e7810 */ /* 0x001fe40007ffe0ff */
[----:B------:R-:W-:-:S04]  /*0390*/  LOP3.LUT R4, R8, 0x1, RZ, 0x3c, !PT ;  /* 0x0000000108047812 */ /* 0x000fc800078e3cff */
[----:B------:R0:W1:Y:S01]  /*03a0*/  F2I.FTZ.U32.TRUNC.NTZ R15, R14 ;  /* 0x0000000e000f7305 */ /* 0x000062000021f000 */
[----:B------:R-:W-:Y:S02]  /*03b0*/  ISETP.GE.AND P1, PT, R4, RZ, PT ;  /* 0x000000ff0400720c */ /* 0x000fe40003f26270 */
[----:B0-----:R-:W-:Y:S01]  /*03c0*/  MOV R14, RZ ;  /* 0x000000ff000e7202 */ /* 0x001fe20000000f00 */
[----:B-1----:R-:W-:-:S04]  /*03d0*/  IMAD.MOV R6, RZ, RZ, -R15 ;  /* 0x000000ffff067224 */ /* 0x002fc800078e0a0f */
[----:B------:R-:W-:-:S04]  /*03e0*/  IMAD R19, R6, R17, RZ ;  /* 0x0000001106137224 */ /* 0x000fc800078e02ff */
[----:B------:R-:W-:-:S08]  /*03f0*/  IMAD.HI.U32 R15, R15, R19, R14 ;  /* 0x000000130f0f7227 */ /* 0x000fd000078e000e */
[----:B------:R-:W-:-:S06]  /*0400*/  IMAD.HI.U32 R15, R15, 0x1, RZ ;  /* 0x000000010f0f7827 */ /* 0x000fcc00078e00ff */
[----:B------:R-:W-:-:S04]  /*0410*/  IMAD.MOV R6, RZ, RZ, -R15 ;  /* 0x000000ffff067224 */ /* 0x000fc800078e0a0f */
[----:B------:R-:W-:-:S05]  /*0420*/  IMAD R6, R17, R6, 0x1 ;  /* 0x0000000111067424 */ /* 0x000fca00078e0206 */
[----:B------:R-:W-:-:S12]  /*0430*/  ISETP.GT.U32.AND P2, PT, R17, R6, PT ;  /* 0x000000061100720c */ /* 0x000fd80003f44070 */
[----:B------:R-:W-:Y:S01]  /*0440*/  @!P2 IMAD.IADD R6, R6, 0x1, -R17 ;  /* 0x000000010606a824 */ /* 0x000fe200078e0a11 */
[----:B------:R-:W-:Y:S02]  /*0450*/  @!P2 IADD3 R15, R15, 0x1, RZ ;  /* 0x000000010f0fa810 */ /* 0x000fe40007ffe0ff */
[----:B------:R-:W-:Y:S02]  /*0460*/  ISETP.NE.AND P2, PT, RZ, c[0x0][0x1c0], PT ;  /* 0x00007000ff007a0c */ /* 0x000fe40003f45270 */
[----:B------:R-:W-:-:S12]  /*0470*/  ISETP.GE.U32.AND P0, PT, R6, R17, PT ;  /* 0x000000110600720c */ /* 0x000fd80003f06070 */
[----:B------:R-:W-:-:S04]  /*0480*/  @P0 IADD3 R15, R15, 0x1, RZ ;  /* 0x000000010f0f0810 */ /* 0x000fc80007ffe0ff */
[----:B------:R-:W-:-:S04]  /*0490*/  @!P1 IADD3 R15, -R15, RZ, RZ ;  /* 0x000000ff0f0f9210 */ /* 0x000fc80007ffe1ff */
[----:B------:R-:W-:-:S06]  /*04a0*/  @!P2 LOP3.LUT R15, RZ, c[0x0][0x1c0], RZ, 0x33, !PT ;  /* 0x00007000ff0faa12 */ /* 0x000fcc00078e33ff */
[----:B------:R-:W0:Y:S02]  /*04b0*/  I2F R15, R15 ;  /* 0x0000000f000f7306 */ /* 0x000e240000201400 */
[----:B0-----:R0:W-:Y:S02]  /*04c0*/  STG.E.SYS [UR4], R15 ;  /* 0x0000000fff007986 */ /* 0x0011e4000c10e904 */
.L_x_7:
[----:B------:R-:W-:Y:S05]  /*04d0*/  BSYNC B0 ;  /* 0x0000000000007941 */ /* 0x000fea0003800000 */
.L_x_6:
[----:B------:R-:W-:Y:S01]  /*04e0*/  ULDC.64 UR4, c[0x0][0x160] ;  /* 0x0000580000047ab9 */ /* 0x000fe20000000a00 */
[----:B------:R-:W2:Y:S04]  /*04f0*/  LDG.E.SYS R13, [R12] ;  /* 0x000000000c0d7381 */ /* 0x000ea800001ee900 */
[----:B------:R-:W2:Y:S01]  /*0500*/  LDG.E.SYS R4, [R2.64+UR4] ;  /* 0x0000000402047981 */ /* 0x000ea2000c1ee900 */
[----:B0-----:R-:W-:-:S08]  /*0510*/  IMAD.WIDE.U32 R14, R11, R10, c[0x0][0x168] ;  /* 0x00005a000b0e7625 */ /* 0x001fd000078e000a */
[----:B------:R-:W3:Y:S01]  /*0520*/  LDG.E.SYS R14, [R14] ;  /* 0x000000000e0e7381 */ /* 0x000ee200001ee900 */
[----:B------:R-:W-:Y:S01]  /*0530*/  BMOV.32.CLEAR RZ, B4 ;  /* 0x0000000004ff7355 */ /* 0x000fe20000100000 */
[----:B------:R-:W-:Y:S01]  /*0540*/  BSSY B4, `(.L_x_8) ;  /* 0x000000c000047945 */ /* 0x000fe20003800000 */
[----:B--2---:R-:W-:-:S12]  /*0550*/  FSETP.NEU.AND P0, PT, R4, R13, PT ;  /* 0x0000000d0400720b */ /* 0x004fd80003f0d000 */
[----:B---3--:R-:W-:Y:S01]  /*0560*/  @P0 FADD R19, -R14, 1 ;  /* 0x3f8000000e130421 */ /* 0x008fe20000000100 */
[----:B------:R-:W-:Y:S07]  /*0570*/  @P0 BRA `(.L_x_9) ;  /* 0x0000008000000947 */ /* 0x000fee0003800000 */
[----:B------:R-:W-:Y:S01]  /*0580*/  BMOV.32.CLEAR RZ, B5 ;  /* 0x0000000005ff7355 */ /* 0x000fe20000100000 */
[----:B------:R-:W-:Y:S01]  /*0590*/  BSSY B5, `(.L_x_10) ;  /* 0x0000005000057945 */ /* 0x000fe20003800000 */
[----:B------:R-:W-:Y:S01]  /*05a0*/  IMAD.MOV.U32 R44, RZ, RZ, R14 ;  /* 0x000000ffff2c7224 */ /* 0x000fe200078e000e */
[----:B------:R-:W-:Y:S01]  /*05b0*/  MOV R39, 0x5e0 ;  /* 0x000005e000277802 */ /* 0x000fe20000000f00 */
[----:B------:R-:W-:-:S08]  /*05c0*/  IMAD.MOV.U32 R46, RZ, RZ, 0x40400000 ;  /* 0x40400000ff2e7424 */ /* 0x000fd000078e00ff */
[----:B------:R-:W-:Y:S05]  /*05d0*/  CALL.REL.NOINC `($subComputation$__cuda_sm3x_div_rn_noftz_f32) ;  /* 0x000031f000007944 */ /* 0x000fea0003c00000 */
[----:B------:R-:W-:Y:S05]  /*05e0*/  BSYNC B5 ;  /* 0x0000000000057941 */ /* 0x000fea0003800000 */
.L_x_10:
[----:B------:R-:W-:-:S08]  /*05f0*/  MOV R19, R47 ;  /* 0x0000002f00137202 */ /* 0x000fd00000000f00 */
.L_x_9:
[----:B------:R-:W-:Y:S05]  /*0600*/  BSYNC B4 ;  /* 0x0000000000047941 */ /* 0x000fea0003800000 */
.L_x_8:
[----:B------:R-:W-:Y:S01]  /*0610*/  IADD3 R16, R9, -c[0x0][0x0], RZ ;  /* 0x8000000009107a10 */ /* 0x000fe20007ffe0ff */
[----:B------:R-:W-:Y:S01]  /*0620*/  IMAD.MOV.U32 R29, RZ, RZ, 0x4 ;  /* 0x00000004ff1d7424 */ /* 0x000fe200078e00ff */
[----:B------:R-:W-:Y:S01]  /*0630*/  ULDC.64 UR4, c[0x0][0x190] ;  /* 0x0000640000047ab9 */ /* 0x000fe20000000a00 */
[----:B------:R-:W-:Y:S01]  /*0640*/  IMAD.SHL.U32 R10, R11, 0x4, RZ ;  /* 0x000000040b0a7824 */ /* 0x000fe200078e00ff */
[----:B------:R-:W-:Y:S01]  /*0650*/  SHF.R.U32.HI R11, RZ, 0x1e, R11 ;  /* 0x0000001eff0b7819 */ /* 0x000fe2000001160b */
[----:B------:R-:W-:-:S04]  /*0660*/  IMAD.WIDE.U32 R14, R16, R29, c[0x0][0x1a0] ;  /* 0x00006800100e7625 */ /* 0x000fc800078e001d */
[----:B------:R-:W-:-:S03]  /*0670*/  IMAD.WIDE.U32 R12, R16, R29, c[0x0][0x198] ;  /* 0x00006600100c7625 */ /* 0x000fc600078e001d */
[----:B------:R0:W-:Y:S01]  /*0680*/  STG.E.SYS [R10.64+UR4], R19 ;  /* 0x000000130a007986 */ /* 0x0001e2000c10e904 */
[----:B------:R-:W-:Y:S01]  /*0690*/  IMAD.WIDE.U32 R16, R16, R29, c[0x0][0x1a8] ;  /* 0x00006a0010107625 */ /* 0x000fe200078e001d */
[----:B------:R-:W-:Y:S02]  /*06a0*/  ULDC.64 UR4, c[0x0][0x170] ;  /* 0x00005c0000047ab9 */ /* 0x000fe40000000a00 */
[----:B------:R-:W2:Y:S04]  /*06b0*/  LDG.E.SYS R15, [R14] ;  /* 0x000000000e0f7381 */ /* 0x000ea800001ee900 */
[----:B------:R-:W3:Y:S04]  /*06c0*/  LDG.E.SYS R12, [R12] ;  /* 0x000000000c0c7381 */ /* 0x000ee800001ee900 */
[----:B------:R-:W3:Y:S04]  /*06d0*/  LDG.E.SYS R21, [R2.64+UR4] ;  /* 0x0000000402157981 */ /* 0x000ee8000c1ee900 */
[----:B------:R-:W4:Y:S01]  /*06e0*/  LDG.E.SYS R16, [R16] ;  /* 0x0000000010107381 */ /* 0x000f2200001ee900 */
[----:B------:R-:W-:Y:S01]  /*06f0*/  IADD3 R6, R7, -c[0x0][0x0], RZ ;  /* 0x8000000007067a10 */ /* 0x000fe20007ffe0ff */
[----:B------:R-:W-:Y:S01]  /*0700*/  ULDC.64 UR4, c[0x0][0x198] ;  /* 0x0000660000047ab9 */ /* 0x000fe20000000a00 */
[----:B--2---:R-:W-:-:S03]  /*0710*/  FMUL R4, R22, R15 ;  /* 0x0000000f16047220 */ /* 0x004fc60000400000 */
[----:B------:R-:W-:-:S04]  /*0720*/  IMAD.WIDE.U32 R14, R6, R29, c[0x0][0x1a0] ;  /* 0x00006800060e7625 */ /* 0x000fc800078e001d */
[----:B---3--:R-:W-:Y:S02]  /*0730*/  FFMA R21, R12, R21, R4 ;  /* 0x000000150c157223 */ /* 0x008fe40000000004 */
[----:B------:R-:W-:-:S04]  /*0740*/  IMAD.WIDE.U32 R12, R6, R29, c[0x0][0x198] ;  /* 0x00006600060c7625 */ /* 0x000fc800078e001d */
[----:B----4-:R-:W-:-:S04]  /*0750*/  FFMA R4, R22, R16, R21 ;  /* 0x0000001016047223 */ /* 0x010fc80000000015 */
[----:B------:R-:W-:-:S08]  /*0760*/  FMUL R21, R4, R19 ;  /* 0x0000001304157220 */ /* 0x000fd00000400000 */
[----:B------:R1:W-:Y:S01]  /*0770*/  STG.E.SYS [R10.64+UR4], R21 ;  /* 0x000000150a007986 */ /* 0x0003e2000c10e904 */
[----:B------:R-:W-:-:S03]  /*0780*/  ULDC.64 UR4, c[0x0][0x178] ;  /* 0x00005e0000047ab9 */ /* 0x000fc60000000a00 */
[----:B------:R-:W2:Y:S04]  /*0790*/  LDG.E.SYS R15, [R14] ;  /* 0x000000000e0f7381 */ /* 0x000ea800001ee900 */
[----:B------:R-:W3:Y:S04]  /*07a0*/  LDG.E.SYS R17, [R2.64+UR4] ;  /* 0x0000000402117981 */ /* 0x000ee8000c1ee900 */
[----:B------:R-:W3:Y:S01]  /*07b0*/  LDG.E.SYS R12, [R12] ;  /* 0x000000000c0c7381 */ /* 0x000ee200001ee900 */
[----:B0-----:R-:W-:Y:S01]  /*07c0*/  IMAD.WIDE.U32 R18, R9, R29, c[0x0][0x1a0] ;  /* 0x0000680009127625 */ /* 0x001fe200078e001d */
[----:B------:R-:W-:-:S03]  /*07d0*/  ULDC.64 UR4, c[0x0][0x1a0] ;  /* 0x0000680000047ab9 */ /* 0x000fc60000000a00 */
[----:B--2---:R-:W-:-:S04]  /*07e0*/  FMUL R4, R24, R15 ;  /* 0x0000000f18047220 */ /* 0x004fc80000400000 */
[----:B---3--:R-:W-:Y:S02]  /*07f0*/  FFMA R27, R12, R17, R4 ;  /* 0x000000110c1b7223 */ /* 0x008fe40000000004 */
[----:B------:R-:W-:-:S06]  /*0800*/  IMAD.WIDE.U32 R16, R9, R29, c[0x0][0x198] ;  /* 0x0000660009107625 */ /* 0x000fcc00078e001d */
[----:B------:R1:W-:Y:S04]  /*0810*/  STG.E.SYS [R10.64+UR4], R27 ;  /* 0x0000001b0a007986 */ /* 0x0003e8000c10e904 */
[----:B------:R-:W2:Y:S04]  /*0820*/  LDG.E.SYS R19, [R18] ;  /* 0x0000000012137381 */ /* 0x000ea800001ee900 */
[----:B------:R-:W3:Y:S01]  /*0830*/  LDG.E.SYS R17, [R16] ;  /* 0x0000000010117381 */ /* 0x000ee200001ee900 */
[----:B------:R-:W-:Y:S01]  /*0840*/  ULDC.64 UR4, c[0x0][0x1a8] ;  /* 0x00006a0000047ab9 */ /* 0x000fe20000000a00 */
[----:B--2---:R-:W-:-:S04]  /*0850*/  FMUL R4, R24, R19 ;  /* 0x0000001318047220 */ /* 0x004fc80000400000 */
[----:B---3--:R-:W-:-:S08]  /*0860*/  FFMA R15, R24, R17, R4 ;  /* 0x00000011180f7223 */ /* 0x008fd00000000004 */
[----:B------:R1:W-:Y:S02]  /*0870*/  STG.E.SYS [R10.64+UR4], R15 ;  /* 0x0000000f0a007986 */ /* 0x0003e4000c10e904 */
.L_x_5:
[----:B------:R-:W-:Y:S05]  /*0880*/  BSYNC B3 ;  /* 0x0000000000037941 */ /* 0x000fea0003800000 */
.L_x_4:
[----:B------:R-:W-:Y:S05]  /*0890*/  BAR.SYNC 0x0 ;  /* 0x0000000000007b1d */ /* 0x000fea0000000000 */
[----:B------:R-:W-:-:S08]  /*08a0*/  MOV R26, 0x1 ;  /* 0x00000001001a7802 */ /* 0x000fd00000000f00 */
.L_x_3:
[----:B------:R-:W-:Y:S01]  /*08b0*/  ISETP.GE.U32.AND P0, PT, R26, R0, PT ;  /* 0x000000001a00720c */ /* 0x000fe20003f06070 */
[----:B------:R-:W-:Y:S01]  /*08c0*/  BMOV.32.CLEAR RZ, B3 ;  /* 0x0000000003ff7355 */ /* 0x000fe20000100000 */
[----:B------:R-:W-:Y:S10]  /*08d0*/  BSSY B3, `(.L_x_11) ;  /* 0x0000079000037945 */ /* 0x000ff40003800000 */
[----:B------:R-:W-:Y:S05]  /*08e0*/  @!P0 BRA `(.L_x_12) ;  /* 0x0000077000008947 */ /* 0x000fea0003800000 */
[----:B------:R-:W0:Y:S01]  /*08f0*/  I2F.U32.RP R4, c[0x0][0x0] ;  /* 0x0000000000047b06 */ /* 0x000e220000209000 */
[----:B------:R-:W-:Y:S01]  /*0900*/  ISETP.NE.U32.AND P1, PT, RZ, c[0x0][0x0], PT ;  /* 0x00000000ff007a0c */ /* 0x000fe20003f25070 */
[----:B------:R-:W-:Y:S01]  /*0910*/  IMAD.IADD R12, R23, 0x1, R26 ;  /* 0x00000001170c7824 */ /* 0x000fe200078e021a */
[----:B------:R-:W-:Y:S01]  /*0920*/  BMOV.32.CLEAR RZ, B0 ;  /* 0x0000000000ff7355 */ /* 0x000fe20000100000 */
[----:B------:R-:W-:Y:S01]  /*0930*/  IMAD.MOV.U32 R17, RZ, RZ, 0x4 ;  /* 0x00000004ff117424 */ /* 0x000fe200078e00ff */
[----:B------:R-:W-:Y:S01]  /*0940*/  BSSY B0, `(.L_x_13) ;  /* 0x0000035000007945 */ /* 0x000fe20003800000 */
[----:B0-----:R-:W0:Y:S02]  /*0950*/  MUFU.RCP R4, R4 ;  /* 0x0000000400047308 */ /* 0x001e240000001000 */
[----:B01----:R-:W-:-:S02]  /*0960*/  IADD3 R10, R4, 0xffffffe, RZ ;  /* 0x0ffffffe040a7810 */ /* 0x003fc40007ffe0ff */
[----:B------:R-:W-:-:S04]  /*0970*/  IADD3 R4, -R26, RZ, RZ ;  /* 0x000000ff1a047210 */ /* 0x000fc80007ffe1ff */
[----:B------:R0:W1:Y:S01]  /*0980*/  F2I.FTZ.U32.TRUNC.NTZ R11, R10 ;  /* 0x0000000a000b7305 */ /* 0x000062000021f000 */
[----:B------:R-:W-:Y:S01]  /*0990*/  LOP3.LUT R4, R4, c[0x0][0x0], RZ, 0xc0, !PT ;  /* 0x0000000004047a12 */ /* 0x000fe200078ec0ff */
        /* <DEDUP_REMOVED lines=17> */
[----:B------:R-:W-:Y:S02]  /*0ab0*/  UMOV UR4, 0x1 ;  /* 0x0000000100047882 */ /* 0x000fe40000000000 */
[----:B------:R-:W-:Y:S02]  /*0ac0*/  ULDC UR5, c[0x0][0x1c0] ;  /* 0x0000700000057ab9 */ /* 0x000fe40000000800 */
[----:B------:R-:W-:Y:S01]  /*0ad0*/  ULOP3.LUT UR4, UR4, UR5, URZ, 0x3c, !UPT ;  /* 0x0000000504047292 */ /* 0x000fe2000f8e3c3f */
[----:B------:R-:W0:Y:S05]  /*0ae0*/  I2F.RP R8, R6 ;  /* 0x0000000600087306 */ /* 0x000e2a0000209400 */
[----:B------:R-:W-:Y:S01]  /*0af0*/  ISETP.LE.AND P0, PT, RZ, UR4, PT ;  /* 0x00000004ff007c0c */ /* 0x000fe2000bf03270 */
[----:B0-----:R-:W0:Y:S02]  /*0b00*/  MUFU.RCP R8, R8 ;  /* 0x0000000800087308 */ /* 0x001e240000001000 */
[----:B0-----:R-:W-:-:S06]  /*0b10*/  IADD3 R10, R8, 0xffffffe, RZ ;  /* 0x0ffffffe080a7810 */ /* 0x001fcc0007ffe0ff */
[----:B------:R0:W1:Y:S02]  /*0b20*/  F2I.FTZ.U32.TRUNC.NTZ R11, R10 ;  /* 0x0000000a000b7305 */ /* 0x000064000021f000 */
[----:B0-----:R-:W-:Y:S02]  /*0b30*/  IMAD.MOV.U32 R10, RZ, RZ, RZ ;  /* 0x000000ffff0a7224 */ /* 0x001fe400078e00ff */
[----:B-1----:R-:W-:-:S04]  /*0b40*/  IMAD.MOV R15, RZ, RZ, -R11 ;  /* 0x000000ffff0f7224 */ /* 0x002fc800078e0a0b */
[----:B------:R-:W-:-:S04]  /*0b50*/  IMAD R15, R15, R6, RZ ;  /* 0x000000060f0f7224 */ /* 0x000fc800078e02ff */
[----:B------:R-:W-:Y:S01]  /*0b60*/  IMAD.HI.U32 R15, R11, R15, R10 ;  /* 0x0000000f0b0f7227 */ /* 0x000fe200078e000a */
[----:B------:R-:W-:-:S04]  /*0b70*/  IADD3 R10, -R26, RZ, RZ ;  /* 0x000000ff1a0a7210 */ /* 0x000fc80007ffe1ff */
[----:B------:R-:W-:-:S03]  /*0b80*/  LOP3.LUT R10, R10, c[0x0][0x1bc], RZ, 0xc0, !PT ;  /* 0x00006f000a0a7a12 */ /* 0x000fc600078ec0ff */
[----:B------:R-:W-:-:S07]  /*0b90*/  IMAD.HI.U32 R15, R15, 0x1, RZ ;  /* 0x000000010f0f7827 */ /* 0x000fce00078e00ff */
[----:B------:R-:W-:-:S05]  /*0ba0*/  IADD3 R11, -R15, RZ, RZ ;  /* 0x000000ff0f0b7210 */ /* 0x000fca0007ffe1ff */
[----:B------:R-:W-:-:S05]  /*0bb0*/  IMAD R11, R6, R11, 0x1 ;  /* 0x00000001060b7424 */ /* 0x000fca00078e020b */
[----:B------:R-:W-:-:S12]  /*0bc0*/  ISETP.GT.U32.AND P2, PT, R6, R11, PT ;  /* 0x0000000b0600720c */ /* 0x000fd80003f44070 */
[----:B------:R-:W-:Y:S01]  /*0bd0*/  @!P2 IMAD.IADD R11, R11, 0x1, -R6 ;  /* 0x000000010b0ba824 */ /* 0x000fe200078e0a06 */
[----:B------:R-:W-:Y:S02]  /*0be0*/  @!P2 IADD3 R15, R15, 0x1, RZ ;  /* 0x000000010f0fa810 */ /* 0x000fe40007ffe0ff */
[----:B------:R-:W-:Y:S02]  /*0bf0*/  ISETP.NE.AND P2, PT, RZ, c[0x0][0x1c0], PT ;  /* 0x00007000ff007a0c */ /* 0x000fe40003f45270 */
[----:B------:R-:W-:Y:S01]  /*0c00*/  ISETP.GE.U32.AND P1, PT, R11, R6, PT ;  /* 0x000000060b00720c */ /* 0x000fe20003f26070 */
[----:B------:R-:W-:-:S04]  /*0c10*/  IMAD.MOV.U32 R11, RZ, RZ, 0x4 ;  /* 0x00000004ff0b7424 */ /* 0x000fc800078e00ff */
[----:B------:R-:W-:-:S07]  /*0c20*/  IMAD.WIDE R10, R10, R11, c[0x0][0x1a8] ;  /* 0x00006a000a0a7625 */ /* 0x000fce00078e020b */
[----:B------:R-:W-:-:S04]  /*0c30*/  @P1 IADD3 R15, R15, 0x1, RZ ;  /* 0x000000010f0f1810 */ /* 0x000fc80007ffe0ff */
[----:B------:R-:W-:-:S05]  /*0c40*/  MOV R6, R15 ;  /* 0x0000000f00067202 */ /* 0x000fca0000000f00 */
[----:B------:R-:W-:-:S05]  /*0c50*/  @!P0 IMAD.MOV R6, RZ, RZ, -R6 ;  /* 0x000000ffff068224 */ /* 0x000fca00078e0a06 */
[----:B------:R-:W-:-:S06]  /*0c60*/  @!P2 LOP3.LUT R6, RZ, c[0x0][0x1c0], RZ, 0x33, !PT ;  /* 0x00007000ff06aa12 */ /* 0x000fcc00078e33ff */
[----:B------:R-:W0:Y:S02]  /*0c70*/  I2F R15, R6 ;  /* 0x00000006000f7306 */ /* 0x000e240000201400 */
[----:B0-----:R0:W-:Y:S02]  /*0c80*/  STG.E.SYS [R10], R15 ;  /* 0x0000000f0a007386 */ /* 0x0011e4000010e900 */
.L_x_14:
[----:B------:R-:W-:Y:S05]  /*0c90*/  BSYNC B0 ;  /* 0x0000000000007941 */ /* 0x000fea0003800000 */
.L_x_13:
[----:B------:R-:W-:Y:S01]  /*0ca0*/  ULDC.64 UR4, c[0x0][0x160] ;  /* 0x0000580000047ab9 */ /* 0x000fe20000000a00 */
[----:B------:R-:W2:Y:S01]  /*0cb0*/  LDG.E.SYS R12, [R12] ;  /* 0x000000000c0c7381 */ /* 0x000ea200001ee900 */
[----:B------:R-:W-:-:S03]  /*0cc0*/  IADD3 R6, R7, R4, RZ ;  /* 0x0000000407067210 */ /* 0x000fc60007ffe0ff */
[----:B0-----:R-:W2:Y:S02]  /*0cd0*/  LDG.E.SYS R15, [R2.64+UR4] ;  /* 0x00000004020f7981 */ /* 0x001ea4000c1ee900 */
[----:B------:R-:W-:-:S08]  /*0ce0*/  IMAD.WIDE.U32 R10, R6, R17, c[0x0][0x168] ;  /* 0x00005a00060a7625 */ /* 0x000fd000078e0011 */
        /* <DEDUP_REMOVED lines=8> */
[----:B------:R-:W-:Y:S01]  /*0d70*/  IMAD.MOV.U32 R46, RZ, RZ, 0x40400000 ;  /* 0x40400000ff2e7424 */ /* 0x000fe200078e00ff */
[----:B------:R-:W-:-:S08]  /*0d80*/  MOV R39, 0xda0 ;  /* 0x00000da000277802 */ /* 0x000fd00000000f00 */
[----:B------:R-:W-:Y:S05]  /*0d90*/  CALL.REL.NOINC `($subComputation$__cuda_sm3x_div_rn_noftz_f32) ;  /* 0x00002a3000007944 */ /* 0x000fea0003c00000 */
[----:B------:R-:W-:Y:S05]  /*0da0*/  BSYNC B5 ;  /* 0x0000000000057941 */ /* 0x000fea0003800000 */
.L_x_17:
[----:B------:R-:W-:-:S08]  /*0db0*/  MOV R19, R47 ;  /* 0x0000002f00137202 */ /* 0x000fd00000000f00 */
.L_x_16:
[----:B------:R-:W-:Y:S05]  /*0dc0*/  BSYNC B4 ;  /* 0x0000000000047941 */ /* 0x000fea0003800000 */
.L_x_15:
[----:B------:R-:W-:Y:S01]  /*0dd0*/  IADD3 R8, R26, -0x1, RZ ;  /* 0xffffffff1a087810 */ /* 0x000fe20007ffe0ff */
[----:B------:R-:W-:Y:S01]  /*0de0*/  IMAD.MOV.U32 R29, RZ, RZ, 0x4 ;  /* 0x00000004ff1d7424 */ /* 0x000fe200078e00ff */
[----:B------:R-:W-:Y:S01]  /*0df0*/  SHF.L.U32 R10, R6, 0x2, RZ ;  /* 0x00000002060a7819 */ /* 0x000fe200000006ff */
[----:B------:R-:W-:Y:S01]  /*0e00*/  ULDC.64 UR4, c[0x0][0x190] ;  /* 0x0000640000047ab9 */ /* 0x000fe20000000a00 */
[----:B------:R-:W-:Y:S01]  /*0e10*/  SHF.R.U32.HI R11, RZ, 0x1e, R6 ;  /* 0x0000001eff0b7819 */ /* 0x000fe20000011606 */
[----:B------:R-:W-:-:S04]  /*0e20*/  IMAD R16, R8, c[0x0][0x0], R9 ;  /* 0x0000000008107a24 */ /* 0x000fc800078e0209 */
[----:B------:R-:W-:-:S03]  /*0e30*/  IMAD.WIDE.U32 R14, R16, R29, c[0x0][0x1a0] ;  /* 0x00006800100e7625 */ /* 0x000fc600078e001d */
[----:B------:R0:W-:Y:S01]  /*0e40*/  STG.E.SYS [R10.64+UR4], R19 ;  /* 0x000000130a007986 */ /* 0x0001e2000c10e904 */
[CC--:B------:R-:W-:Y:S01]  /*0e50*/  IMAD.WIDE.U32 R12, R16.reuse, R29.reuse, c[0x0][0x198] ;  /* 0x00006600100c7625 */ /* 0x0c0fe200078e001d */
[----:B------:R-:W-:Y:S02]  /*0e60*/  ULDC.64 UR4, c[0x0][0x170] ;  /* 0x00005c0000047ab9 */ /* 0x000fe40000000a00 */
[----:B------:R-:W2:Y:S01]  /*0e70*/  LDG.E.SYS R21, [R2.64+UR4] ;  /* 0x0000000402157981 */ /* 0x000ea2000c1ee900 */
[----:B------:R-:W-:-:S03]  /*0e80*/  IMAD.WIDE.U32 R16, R16, R29, c[0x0][0x1a8] ;  /* 0x00006a0010107625 */ /* 0x000fc600078e001d */
[----:B------:R-:W3:Y:S04]  /*0e90*/  LDG.E.SYS R15, [R14] ;  /* 0x000000000e0f7381 */ /* 0x000ee800001ee900 */
[----:B------:R-:W2:Y:S04]  /*0ea0*/  LDG.E.SYS R12, [R12] ;  /* 0x000000000c0c7381 */ /* 0x000ea800001ee900 */
[----:B------:R-:W4:Y:S01]  /*0eb0*/  LDG.E.SYS R16, [R16] ;  /* 0x0000000010107381 */ /* 0x000f2200001ee900 */
[----:B------:R-:W-:Y:S01]  /*0ec0*/  IMAD R8, R8, c[0x0][0x0], R7 ;  /* 0x0000000008087a24 */ /* 0x000fe200078e0207 */
[----:B------:R-:W-:Y:S01]  /*0ed0*/  ULDC.64 UR4, c[0x0][0x198] ;  /* 0x0000660000047ab9 */ /* 0x000fe20000000a00 */
[----:B---3--:R-:W-:-:S04]  /*0ee0*/  FMUL R6, R22, R15 ;  /* 0x0000000f16067220 */ /* 0x008fc80000400000 */
[----:B--2---:R-:W-:-:S04]  /*0ef0*/  FFMA R21, R12, R21, R6 ;  /* 0x000000150c157223 */ /* 0x004fc80000000006 */
[----:B----4-:R-:W-:Y:S02]  /*0f00*/  FFMA R6, R22, R16, R21 ;  /* 0x0000001016067223 */ /* 0x010fe40000000015 */
[----:B------:R-:W-:-:S04]  /*0f10*/  IMAD.WIDE.U32 R14, R8, R29, c[0x0][0x1a0] ;  /* 0x00006800080e7625 */ /* 0x000fc800078e001d */
[----:B------:R-:W-:Y:S02]  /*0f20*/  FMUL R21, R6, R19 ;  /* 0x0000001306157220 */ /* 0x000fe40000400000 */
[----:B------:R-:W-:-:S06]  /*0f30*/  IMAD.WIDE.U32 R12, R8, R29, c[0x0][0x198] ;  /* 0x00006600080c7625 */ /* 0x000fcc00078e001d */
[----:B------:R1:W-:Y:S01]  /*0f40*/  STG.E.SYS [R10.64+UR4], R21 ;  /* 0x000000150a007986 */ /* 0x0003e2000c10e904 */
[----:B------:R-:W-:-:S03]  /*0f50*/  ULDC.64 UR4, c[0x0][0x178] ;  /* 0x00005e0000047ab9 */ /* 0x000fc60000000a00 */
[----:B------:R-:W2:Y:S04]  /*0f60*/  LDG.E.SYS R15, [R14] ;  /* 0x000000000e0f7381 */ /* 0x000ea800001ee900 */
[----:B------:R-:W3:Y:S04]  /*0f70*/  LDG.E.SYS R17, [R2.64+UR4] ;  /* 0x0000000402117981 */ /* 0x000ee8000c1ee900 */
[----:B------:R-:W3:Y:S01]  /*0f80*/  LDG.E.SYS R12, [R12] ;  /* 0x000000000c0c7381 */ /* 0x000ee200001ee900 */
[----:B------:R-:W-:-:S04]  /*0f90*/  IMAD.IADD R16, R9, 0x1, R4 ;  /* 0x0000000109107824 */ /* 0x000fc800078e0204 */
        /* <DEDUP_REMOVED lines=12> */
.L_x_12:
[----:B------:R-:W-:Y:S05]  /*1060*/  BSYNC B3 ;  /* 0x0000000000037941 */ /* 0x000fea0003800000 */
.L_x_11:
[----:B------:R-:W-:Y:S05]  /*1070*/  BAR.SYNC 0x0 ;  /* 0x0000000000007b1d */ /* 0x000fea0000000000 */
[----:B------:R-:W-:-:S08]  /*1080*/  IADD3 R26, R26, 0x1, RZ ;  /* 0x000000011a1a7810 */ /* 0x000fd00007ffe0ff */
.L_x_2:
[----:B------:R-:W-:Y:S01]  /*1090*/  ISETP.GE.U32.AND P0, PT, R26, R0, PT ;  /* 0x000000001a00720c */ /* 0x000fe20003f06070 */
[----:B------:R-:W-:Y:S01]  /*10a0*/  BMOV.32.CLEAR RZ, B3 ;  /* 0x0000000003ff7355 */ /* 0x000fe20000100000 */
[----:B------:R-:W-:Y:S10]  /*10b0*/  BSSY B3, `(.L_x_18) ;  /* 0x0000076000037945 */ /* 0x000ff40003800000 */
[----:B------:R-:W-:Y:S05]  /*10c0*/  @!P0 BRA `(.L_x_19) ;  /* 0x0000074000008947 */ /* 0x000fea0003800000 */
[----:B------:R-:W0:Y:S01]  /*10d0*/  I2F.U32.RP R4, c[0x0][0x0] ;  /* 0x0000000000047b06 */ /* 0x000e220000209000 */
[----:B------:R-:W-:Y:S01]  /*10e0*/  ISETP.NE.U32.AND P1, PT, RZ, c[0x0][0x0], PT ;  /* 0x00000000ff007a0c */ /* 0x000fe20003f25070 */
[----:B------:R-:W-:Y:S01]  /*10f0*/  IMAD.IADD R12, R23, 0x1, R26 ;  /* 0x00000001170c7824 */ /* 0x000fe200078e021a */
[----:B------:R-:W-:Y:S01]  /*1100*/  MOV R17, 0x4 ;  /* 0x0000000400117802 */ /* 0x000fe20000000f00 */
[----:B------:R-:W-:Y:S01]  /*1110*/  BMOV.32.CLEAR RZ, B0 ;  /* 0x0000000000ff7355 */ /* 0x000fe20000100000 */
[----:B------:R-:W-:Y:S01]  /*1120*/  BSSY B0, `(.L_x_20) ;  /* 0x0000033000007945 */ /* 0x000fe20003800000 */
[----:B0-----:R-:W0:Y:S02]  /*1130*/  MUFU.RCP R4, R4 ;  /* 0x0000000400047308 */ /* 0x001e240000001000 */
[----:B01----:R-:W-:Y:S01]  /*1140*/  IADD3 R10, R4, 0xffffffe, RZ ;  /* 0x0ffffffe040a7810 */ /* 0x003fe20007ffe0ff */
[----:B------:R-:W-:-:S05]  /*1150*/  IMAD R4, R26, c[0x0][0x0], R7 ;  /* 0x000000001a047a24 */ /* 0x000fca00078e0207 */
[----:B------:R0:W1:Y:S02]  /*1160*/  F2I.FTZ.U32.TRUNC.NTZ R11, R10 ;  /* 0x0000000a000b7305 */ /* 0x000064000021f000 */
[----:B0-----:R-:W-:Y:S01]  /*1170*/  IMAD.MOV.U32 R10, RZ, RZ, RZ ;  /* 0x000000ffff0a7224 */ /* 0x001fe200078e00ff */
[----:B-1----:R-:W-:-:S05]  /*1180*/  IADD3 R13, RZ, -R11, RZ ;  /* 0x8000000bff0d7210 */ /* 0x002fca0007ffe0ff */
        /* <DEDUP_REMOVED lines=23> */
[----:B0-----:R-:W-:Y:S01]  /*1300*/  MOV R10, RZ ;  /* 0x000000ff000a7202 */ /* 0x001fe20000000f00 */
[----:B-1----:R-:W-:-:S04]  /*1310*/  IMAD.MOV R15, RZ, RZ, -R11 ;  /* 0x000000ffff0f7224 */ /* 0x002fc800078e0a0b */
[----:B------:R-:W-:-:S04]  /*1320*/  IMAD R15, R15, R6, RZ ;  /* 0x000000060f0f7224 */ /* 0x000fc800078e02ff */
[----:B------:R-:W-:-:S04]  /*1330*/  IMAD.HI.U32 R15, R11, R15, R10 ;  /* 0x0000000f0b0f7227 */ /* 0x000fc800078e000a */
[----:B------:R-:W-:-:S04]  /*1340*/  IMAD R10, R26, c[0x0][0x1bc], RZ ;  /* 0x00006f001a0a7a24 */ /* 0x000fc800078e02ff */
[----:B------:R-:W-:-:S06]  /*1350*/  IMAD.HI.U32 R15, R15, 0x1, RZ ;  /* 0x000000010f0f7827 */ /* 0x000fcc00078e00ff */
[----:B------:R-:W-:-:S04]  /*1360*/  IMAD.MOV R11, RZ, RZ, -R15 ;  /* 0x000000ffff0b7224 */ /* 0x000fc800078e0a0f */
[----:B------:R-:W-:-:S05]  /*1370*/  IMAD R11, R6, R11, 0x1 ;  /* 0x00000001060b7424 */ /* 0x000fca00078e020b */
[----:B------:R-:W-:-:S12]  /*1380*/  ISETP.GT.U32.AND P2, PT, R6, R11, PT ;  /* 0x0000000b0600720c */ /* 0x000fd80003f44070 */
[-C--:B------:R-:W-:Y:S02]  /*1390*/  @!P2 IADD3 R11, R11, -R6.reuse, RZ ;  /* 0x800000060b0ba210 */ /* 0x080fe40007ffe0ff */
[----:B------:R-:W-:Y:S02]  /*13a0*/  @!P2 IADD3 R15, R15, 0x1, RZ ;  /* 0x000000010f0fa810 */ /* 0x000fe40007ffe0ff */
[----:B------:R-:W-:Y:S01]  /*13b0*/  ISETP.GE.U32.AND P1, PT, R11, R6, PT ;  /* 0x000000060b00720c */ /* 0x000fe20003f26070 */
[----:B------:R-:W-:Y:S01]  /*13c0*/  IMAD.MOV.U32 R11, RZ, RZ, 0x4 ;  /* 0x00000004ff0b7424 */ /* 0x000fe200078e00ff */
[----:B------:R-:W-:-:S03]  /*13d0*/  ISETP.NE.AND P2, PT, RZ, c[0x0][0x1c0], PT ;  /* 0x00007000ff007a0c */ /* 0x000fc60003f45270 */
[----:B------:R-:W-:-:S07]  /*13e0*/  IMAD.WIDE R10, R10, R11, c[0x0][0x1a8] ;  /* 0x00006a000a0a7625 */ /* 0x000fce00078e020b */
[----:B------:R-:W-:-:S05]  /*13f0*/  @P1 IADD3 R15, R15, 0x1, RZ ;  /* 0x000000010f0f1810 */ /* 0x000fca0007ffe0ff */
[----:B------:R-:W-:-:S05]  /*1400*/  IMAD.MOV.U32 R6, RZ, RZ, R15 ;  /* 0x000000ffff067224 */ /* 0x000fca00078e000f */
[----:B------:R-:W-:-:S04]  /*1410*/  @!P0 IADD3 R6, -R6, RZ, RZ ;  /* 0x000000ff06068210 */ /* 0x000fc80007ffe1ff */
[----:B------:R-:W-:-:S06]  /*1420*/  @!P2 LOP3.LUT R6, RZ, c[0x0][0x1c0], RZ, 0x33, !PT ;  /* 0x00007000ff06aa12 */ /* 0x000fcc00078e33ff */
[----:B------:R-:W0:Y:S02]  /*1430*/  I2F R15, R6 ;  /* 0x00000006000f7306 */ /* 0x000e240000201400 */
[----:B0-----:R0:W-:Y:S02]  /*1440*/  STG.E.SYS [R10], R15 ;  /* 0x0000000f0a007386 */ /* 0x0011e4000010e900 */
.L_x_21:
[----:B------:R-:W-:Y:S05]  /*1450*/  BSYNC B0 ;  /* 0x0000000000007941 */ /* 0x000fea0003800000 */
.L_x_20:
        /* <DEDUP_REMOVED lines=12> */
[----:B------:R-:W-:Y:S02]  /*1520*/  MOV R46, 0x40400000 ;  /* 0x40400000002e7802 */ /* 0x000fe40000000f00 */
[----:B------:R-:W-:-:S08]  /*1530*/  MOV R39, 0x1550 ;  /* 0x0000155000277802 */ /* 0x000fd00000000f00 */
[----:B------:R-:W-:Y:S05]  /*1540*/  CALL.REL.NOINC `($subComputation$__cuda_sm3x_div_rn_noftz_f32) ;  /* 0x0000228000007944 */ /* 0x000fea0003c00000 */
[----:B------:R-:W-:Y:S05]  /*1550*/  BSYNC B5 ;  /* 0x0000000000057941 */ /* 0x000fea0003800000 */
.L_x_24:
[----:B------:R-:W-:-:S08]  /*1560*/  IMAD.MOV.U32 R19, RZ, RZ, R47 ;  /* 0x000000ffff137224 */ /* 0x000fd000078e002f */
.L_x_23:
[----:B------:R-:W-:Y:S05]  /*1570*/  BSYNC B4 ;  /* 0x0000000000047941 */ /* 0x000fea0003800000 */
.L_x_22:
[----:B------:R-:W-:Y:S01]  /*1580*/  IADD3 R6, R26, -0x1, RZ ;  /* 0xffffffff1a067810 */ /* 0x000fe20007ffe0ff */
[----:B------:R-:W-:Y:S01]  /*1590*/  IMAD.SHL.U32 R10, R4, 0x4, RZ ;  /* 0x00000004040a7824 */ /* 0x000fe200078e00ff */
[----:B------:R-:W-:Y:S01]  /*15a0*/  MOV R27, 0x4 ;  /* 0x00000004001b7802 */ /* 0x000fe20000000f00 */
        /* <DEDUP_REMOVED lines=18> */
[----:B0-----:R-:W-:Y:S02]  /*16d0*/  FMUL R19, R4, R19 ;  /* 0x0000001304137220 */ /* 0x001fe40000400000 */
[----:B------:R-:W-:-:S06]  /*16e0*/  IMAD.WIDE.U32 R6, R6, R27, c[0x0][0x198] ;  /* 0x0000660006067625 */ /* 0x000fcc00078e001b */
[----:B------:R0:W-:Y:S01]  /*16f0*/  STG.E.SYS [R10.64+UR4], R19 ;  /* 0x000000130a007986 */ /* 0x0001e2000c10e904 */
[----:B------:R-:W-:-:S03]  /*1700*/  ULDC.64 UR4, c[0x0][0x178] ;  /* 0x00005e0000047ab9 */ /* 0x000fc60000000a00 */
[----:B------:R-:W2:Y:S04]  /*1710*/  LDG.E.SYS R15, [R14] ;  /* 0x000000000e0f7381 */ /* 0x000ea800001ee900 */
[----:B------:R-:W3:Y:S04]  /*1720*/  LDG.E.SYS R13, [R2.64+UR4] ;  /* 0x00000004020d7981 */ /* 0x000ee8000c1ee900 */
[----:B------:R-:W3:Y:S01]  /*1730*/  LDG.E.SYS R6, [R6] ;  /* 0x0000000006067381 */ /* 0x000ee200001ee900 */
[----:B------:R-:W-:Y:S01]  /*1740*/  IMAD R9, R26, c[0x0][0x0], R9 ;  /* 0x000000001a097a24 */ /* 0x000fe200078e0209 */
[----:B------:R-:W-:Y:S01]  /*1750*/  ULDC.64 UR4, c[0x0][0x1a0] ;  /* 0x0000680000047ab9 */ /* 0x000fe20000000a00 */
[----:B--2---:R-:W-:-:S04]  /*1760*/  FMUL R4, R24, R15 ;  /* 0x0000000f18047220 */ /* 0x004fc80000400000 */
[----:B---3--:R-:W-:Y:S02]  /*1770*/  FFMA R17, R6, R13, R4 ;  /* 0x0000000d06117223 */ /* 0x008fe40000000004 */
[----:B------:R-:W-:-:S04]  /*1780*/  IMAD.WIDE.U32 R12, R9, R27, c[0x0][0x1a0] ;  /* 0x00006800090c7625 */ /* 0x000fc800078e001b */
[----:B------:R-:W-:Y:S02]  /*1790*/  IMAD.WIDE.U32 R8, R9, R27, c[0x0][0x198] ;  /* 0x0000660009087625 */ /* 0x000fe400078e001b */
[----:B------:R0:W-:Y:S04]  /*17a0*/  STG.E.SYS [R10.64+UR4], R17 ;  /* 0x000000110a007986 */ /* 0x0001e8000c10e904 */
[----:B------:R-:W2:Y:S04]  /*17b0*/  LDG.E.SYS R13, [R12] ;  /* 0x000000000c0d7381 */ /* 0x000ea800001ee900 */
[----:B------:R-:W3:Y:S01]  /*17c0*/  LDG.E.SYS R9, [R8] ;  /* 0x0000000008097381 */ /* 0x000ee200001ee900 */
[----:B------:R-:W-:Y:S01]  /*17d0*/  ULDC.64 UR4, c[0x0][0x1a8] ;  /* 0x00006a0000047ab9 */ /* 0x000fe20000000a00 */
[----:B--2---:R-:W-:-:S04]  /*17e0*/  FMUL R4, R24, R13 ;  /* 0x0000000d18047220 */ /* 0x004fc80000400000 */
[----:B---3--:R-:W-:-:S08]  /*17f0*/  FFMA R7, R24, R9, R4 ;  /* 0x0000000918077223 */ /* 0x008fd00000000004 */
[----:B------:R0:W-:Y:S02]  /*1800*/  STG.E.SYS [R10.64+UR4], R7 ;  /* 0x000000070a007986 */ /* 0x0001e4000c10e904 */
.L_x_19:
[----:B------:R-:W-:Y:S05]  /*1810*/  BSYNC B3 ;  /* 0x0000000000037941 */ /* 0x000fea0003800000 */
.L_x_18:
[----:B------:R-:W-:Y:S05]  /*1820*/  BAR.SYNC 0x0 ;  /* 0x0000000000007b1d */ /* 0x000fea0000000000 */
[----:B------:R-:W-:-:S08]  /*1830*/  IADD3 R26, R26, 0x1, RZ ;  /* 0x000000011a1a7810 */ /* 0x000fd00007ffe0ff */
.L_x_1:
[----:B-12---:R-:W-:-:S04]  /*1840*/  MOV R4, 0x4 ;  /* 0x0000000400047802 */ /* 0x006fc80000000f00 */
[----:B------:R-:W-:-:S12]  /*1850*/  ISETP.LE.U32.AND P0, PT, R4, c[0x0][0x1c0], PT ;  /* 0x0000700004007a0c */ /* 0x000fd80003f03070 */
[----:B------:R-:W-:Y:S05]  /*1860*/  @!P0 BRA `(.L_x_0) ;  /* 0x00001e5000008947 */ /* 0x000fea0003800000 */
[----:B------:R-:W-:Y:S01]  /*1870*/  IMAD R36, R36, R5, R0 ;  /* 0x0000000524247224 */ /* 0x000fe200078e0200 */
[C---:B------:R-:W-:Y:S01]  /*1880*/  IADD3 R5, R26.reuse, 0x3, RZ ;  /* 0x000000031a057810 */ /* 0x040fe20007ffe0ff */
[----:B------:R-:W-:Y:S01]  /*1890*/  IMAD.IADD R41, R23, 0x1, R26 ;  /* 0x0000000117297824 */ /* 0x000fe200078e021a */
[C---:B0-----:R-:W-:Y:S01]  /*18a0*/  IADD3 R7, R26.reuse, 0x2, RZ ;  /* 0x000000021a077810 */ /* 0x041fe20007ffe0ff */
[C---:B------:R-:W-:Y:S01]  /*18b0*/  IMAD R32, R26.reuse, c[0x0][0x1bc], RZ ;  /* 0x00006f001a207a24 */ /* 0x040fe200078e02ff */
[C---:B------:R-:W-:Y:S01]  /*18c0*/  IADD3 R34, R26.reuse, 0x1, RZ ;  /* 0x000000011a227810 */ /* 0x040fe20007ffe0ff */
[C-C-:B------:R-:W-:Y:S01]  /*18d0*/  IMAD R31, R5.reuse, c[0x0][0x0], R36.reuse ;  /* 0x00000000051f7a24 */ /* 0x140fe200078e0224 */
[----:B------:R-:W-:Y:S01]  /*18e0*/  MOV R35, R26 ;  /* 0x0000001a00237202 */ /* 0x000fe20000000f00 */
[----:B------:R-:W-:Y:S01]  /*18f0*/  IMAD R30, R5, c[0x0][0x1bc], RZ ;  /* 0x00006f00051e7a24 */ /* 0x000fe200078e02ff */
[----:B------:R-:W-:Y:S01]  /*1900*/  IADD3 R33, R26, -0x1, RZ ;  /* 0xffffffff1a217810 */ /* 0x000fe20007ffe0ff */
[----:B------:R-:W-:-:S02]  /*1910*/  IMAD R29, R7, c[0x0][0x0], R36 ;  /* 0x00000000071d7a24 */ /* 0x000fc400078e0224 */
[----:B------:R-:W-:Y:S02]  /*1920*/  IMAD R28, R7, c[0x0][0x1bc], RZ ;  /* 0x00006f00071c7a24 */ /* 0x000fe400078e02ff */
[----:B------:R-:W-:-:S08]  /*1930*/  IMAD R27, R34, c[0x0][0x1bc], RZ ;  /* 0x00006f00221b7a24 */ /* 0x000fd000078e02ff */
.L_x_53:
[----:B------:R-:W-:Y:S01]  /*1940*/  ISETP.GE.U32.AND P0, PT, R26, R0, PT ;  /* 0x000000001a00720c */ /* 0x000fe20003f06070 */
[----:B------:R-:W-:Y:S01]  /*1950*/  IMAD R4, R35, c[0x0][0x0], R36 ;  /* 0x0000000023047a24 */ /* 0x000fe200078e0224 */
[----:B------:R-:W-:Y:S01]  /*1960*/  BMOV.32.CLEAR RZ, B3 ;  /* 0x0000000003ff7355 */ /* 0x000fe20000100000 */
[----:B------:R-:W-:Y:S01]  /*1970*/  IMAD.MOV.U32 R21, RZ, RZ, 0x4 ;  /* 0x00000004ff157424 */ /* 0x000fe200078e00ff */
[----:B------:R-:W-:Y:S02]  /*1980*/  BSSY B3, `(.L_x_25) ;  /* 0x0000071000037945 */ /* 0x000fe40003800000 */
[C---:B------:R-:W-:Y:S01]  /*1990*/  IADD3 R38, R4.reuse, -0x1, RZ ;  /* 0xffffffff04267810 */ /* 0x040fe20007ffe0ff */
[----:B------:R-:W-:-:S04]  /*19a0*/  IMAD.WIDE.U32 R12, R4, R21, c[0x0][0x198] ;  /* 0x00006600040c7625 */ /* 0x000fc800078e0015 */
[----:B------:R-:W-:-:S04]  /*19b0*/  IMAD.WIDE.U32 R14, R4, R21, c[0x0][0x1a0] ;  /* 0x00006800040e7625 */ /* 0x000fc800078e0015 */
[----:B------:R-:W-:-:S04]  /*19c0*/  IMAD.WIDE.U32 R16, R38, R21, c[0x0][0x198] ;  /* 0x0000660026107625 */ /* 0x000fc800078e0015 */
[----:B------:R-:W-:Y:S01]  /*19d0*/  IMAD.WIDE.U32 R18, R38, R21, c[0x0][0x1a0] ;  /* 0x0000680026127625 */ /* 0x000fe200078e0015 */
[----:B------:R-:W-:Y:S07]  /*19e0*/  @!P0 BRA `(.L_x_26) ;  /* 0x000006a000008947 */ /* 0x000fee0003800000 */
[----:B------:R-:W0:Y:S01]  /*19f0*/  I2F.U32.RP R5, c[0x0][0x0] ;  /* 0x0000000000057b06 */ /* 0x000e220000209000 */
[----:B------:R-:W-:Y:S01]  /*1a00*/  ISETP.NE.U32.AND P1, PT, RZ, c[0x0][0x0], PT ;  /* 0x00000000ff007a0c */ /* 0x000fe20003f25070 */
[----:B------:R-:W-:Y:S01]  /*1a10*/  BMOV.32.CLEAR RZ, B0 ;  /* 0x0000000000ff7355 */ /* 0x000fe20000100000 */
[----:B------:R-:W-:Y:S01]  /*1a20*/  BSSY B0, `(.L_x_27) ;  /* 0x0000031000007945 */ /* 0x000fe20003800000 */
[----:B0-----:R-:W0:Y:S02]  /*1a30*/  MUFU.RCP R5, R5 ;  /* 0x0000000500057308 */ /* 0x001e240000001000 */
[----:B0-----:R-:W-:-:S06]  /*1a40*/  IADD3 R6, R5, 0xffffffe, RZ ;  /* 0x0ffffffe05067810 */ /* 0x001fcc0007ffe0ff */
[----:B------:R0:W1:Y:S02]  /*1a50*/  F2I.FTZ.U32.TRUNC.NTZ R7, R6 ;  /* 0x0000000600077305 */ /* 0x000064000021f000 */
[----:B0-----:R-:W-:Y:S01]  /*1a60*/  IMAD.MOV.U32 R6, RZ, RZ, RZ ;  /* 0x000000ffff067224 */ /* 0x001fe200078e00ff */
[----:B-1----:R-:W-:-:S05]  /*1a70*/  IADD3 R9, RZ, -R7, RZ ;  /* 0x80000007ff097210 */ /* 0x002fca0007ffe0ff */
[----:B------:R-:W-:-:S04]  /*1a80*/  IMAD R9, R9, c[0x0][0x0], RZ ;  /* 0x0000000009097a24 */ /* 0x000fc800078e02ff */
[----:B------:R-:W-:-:S04]  /*1a90*/  IMAD.HI.U32 R8, R7, R9, R6 ;  /* 0x0000000907087227 */ /* 0x000fc800078e0006 */
[----:B------:R-:W-:-:S04]  /*1aa0*/  IMAD.IADD R6, R23, 0x1, R26 ;  /* 0x0000000117067824 */ /* 0x000fc800078e021a */
[----:B------:R-:W-:-:S04]  /*1ab0*/  IMAD.HI.U32 R8, R8, R25, RZ ;  /* 0x0000001908087227 */ /* 0x000fc800078e00ff */
[----:B------:R-:W-:-:S03]  /*1ac0*/  IMAD.WIDE.U32 R6, R6, R21, c[0x0][0x188] ;  /* 0x0000620006067625 */ /* 0x000fc600078e0015 */
        /* <DEDUP_REMOVED lines=19> */
[----:B0-----:R-:W-:Y:S01]  /*1c00*/  IMAD.MOV.U32 R8, RZ, RZ, RZ ;  /* 0x000000ffff087224 */ /* 0x001fe200078e00ff */
[----:B-1----:R-:W-:-:S05]  /*1c10*/  IADD3 R20, RZ, -R9, RZ ;  /* 0x80000009ff147210 */ /* 0x002fca0007ffe0ff */
[----:B------:R-:W-:-:S04]  /*1c20*/  IMAD R11, R20, R5, RZ ;  /* 0x00000005140b7224 */ /* 0x000fc800078e02ff */
[----:B------:R-:W-:-:S04]  /*1c30*/  IMAD.HI.U32 R11, R9, R11, R8 ;  /* 0x0000000b090b7227 */ /* 0x000fc800078e0008 */
[----:B------:R-:W-:-:S04]  /*1c40*/  IMAD.WIDE R8, R32, R21, c[0x0][0x1a8] ;  /* 0x00006a0020087625 */ /* 0x000fc800078e0215 */
[----:B------:R-:W-:-:S07]  /*1c50*/  IMAD.HI.U32 R11, R11, 0x1, RZ ;  /* 0x000000010b0b7827 */ /* 0x000fce00078e00ff */
[----:B------:R-:W-:-:S05]  /*1c60*/  IADD3 R20, -R11, RZ, RZ ;  /* 0x000000ff0b147210 */ /* 0x000fca0007ffe1ff */
[----:B------:R-:W-:-:S05]  /*1c70*/  IMAD R20, R5, R20, 0x1 ;  /* 0x0000000105147424 */ /* 0x000fca00078e0214 */
[----:B------:R-:W-:-:S12]  /*1c80*/  ISETP.GT.U32.AND P2, PT, R5, R20, PT ;  /* 0x000000140500720c */ /* 0x000fd80003f44070 */
[----:B------:R-:W-:Y:S01]  /*1c90*/  @!P2 IMAD.IADD R20, R20, 0x1, -R5 ;  /* 0x000000011414a824 */ /* 0x000fe200078e0a05 */
[----:B------:R-:W-:Y:S02]  /*1ca0*/  @!P2 IADD3 R11, R11, 0x1, RZ ;  /* 0x000000010b0ba810 */ /* 0x000fe40007ffe0ff */
[----:B------:R-:W-:Y:S02]  /*1cb0*/  ISETP.NE.AND P2, PT, RZ, c[0x0][0x1c0], PT ;  /* 0x00007000ff007a0c */ /* 0x000fe40003f45270 */
[----:B------:R-:W-:-:S12]  /*1cc0*/  ISETP.GE.U32.AND P1, PT, R20, R5, PT ;  /* 0x000000051400720c */ /* 0x000fd80003f26070 */
[----:B------:R-:W-:-:S04]  /*1cd0*/  @P1 IADD3 R11, R11, 0x1, RZ ;  /* 0x000000010b0b1810 */ /* 0x000fc80007ffe0ff */
[----:B------:R-:W-:-:S05]  /*1ce0*/  MOV R5, R11 ;  /* 0x0000000b00057202 */ /* 0x000fca0000000f00 */
[----:B------:R-:W-:-:S05]  /*1cf0*/  @!P0 IMAD.MOV R5, RZ, RZ, -R5 ;  /* 0x000000ffff058224 */ /* 0x000fca00078e0a05 */
[----:B------:R-:W-:-:S06]  /*1d00*/  @!P2 LOP3.LUT R5, RZ, c[0x0][0x1c0], RZ, 0x33, !PT ;  /* 0x00007000ff05aa12 */ /* 0x000fcc00078e33ff */
[----:B------:R-:W0:Y:S02]  /*1d10*/  I2F R5, R5 ;  /* 0x0000000500057306 */ /* 0x000e240000201400 */
[----:B0-----:R0:W-:Y:S02]  /*1d20*/  STG.E.SYS [R8], R5 ;  /* 0x0000000508007386 */ /* 0x0011e4000010e900 */
.L_x_28:
[----:B------:R-:W-:Y:S05]  /*1d30*/  BSYNC B0 ;  /* 0x0000000000007941 */ /* 0x000fea0003800000 */
.L_x_27:
[----:B------:R-:W-:Y:S01]  /*1d40*/  ULDC.64 UR4, c[0x0][0x160] ;  /* 0x0000580000047ab9 */ /* 0x000fe20000000a00 */
[----:B------:R-:W2:Y:S04]  /*1d50*/  LDG.E.SYS R6, [R6] ;  /* 0x0000000006067381 */ /* 0x000ea800001ee900 */
[----:B0-----:R-:W2:Y:S01]  /*1d60*/  LDG.E.SYS R5, [R2.64+UR4] ;  /* 0x0000000402057981 */ /* 0x001ea2000c1ee900 */
        /* <DEDUP_REMOVED lines=13> */
.L_x_31:
[----:B------:R-:W-:-:S08]  /*1e40*/  IMAD.MOV.U32 R37, RZ, RZ, R47 ;  /* 0x000000ffff257224 */ /* 0x000fd000078e002f */
.L_x_30:
[----:B------:R-:W-:Y:S05]  /*1e50*/  BSYNC B4 ;  /* 0x0000000000047941 */ /* 0x000fea0003800000 */
.L_x_29:
[----:B------:R-:W-:Y:S01]  /*1e60*/  IMAD R20, R33, c[0x0][0x0], R36 ;  /* 0x0000000021147a24 */ /* 0x000fe200078e0224 */
[----:B------:R-:W-:Y:S01]  /*1e70*/  MOV R21, 0x4 ;  /* 0x0000000400157802 */ /* 0x000fe20000000f00 */
[----:B------:R-:W-:Y:S01]  /*1e80*/  ULDC.64 UR4, c[0x0][0x190] ;  /* 0x0000640000047ab9 */ /* 0x000fe20000000a00 */
[C---:B------:R-:W-:Y:S01]  /*1e90*/  SHF.L.U64.HI R5, R4.reuse, 0x2, RZ ;  /* 0x0000000204057819 */ /* 0x040fe200000102ff */
[----:B------:R-:W-:Y:S01]  /*1ea0*/  IMAD.SHL.U32 R4, R4, 0x4, RZ ;  /* 0x0000000404047824 */ /* 0x000fe200078e00ff */
[----:B------:R-:W-:-:S05]  /*1eb0*/  IADD3 R10, R20, -0x1, RZ ;  /* 0xffffffff140a7810 */ /* 0x000fca0007ffe0ff */
[CC--:B------:R-:W-:Y:S02]  /*1ec0*/  IMAD.WIDE.U32 R8, R10.reuse, R21.reuse, c[0x0][0x1a0] ;  /* 0x000068000a087625 */ /* 0x0c0fe400078e0015 */
[----:B------:R0:W-:Y:S02]  /*1ed0*/  STG.E.SYS [R4.64+UR4], R37 ;  /* 0x0000002504007986 */ /* 0x0001e4000c10e904 */
[CC--:B------:R-:W-:Y:S01]  /*1ee0*/  IMAD.WIDE.U32 R6, R10.reuse, R21.reuse, c[0x0][0x198] ;  /* 0x000066000a067625 */ /* 0x0c0fe200078e0015 */
[----:B------:R-:W-:Y:S02]  /*1ef0*/  ULDC.64 UR4, c[0x0][0x170] ;  /* 0x00005c0000047ab9 */ /* 0x000fe40000000a00 */
[----:B------:R-:W2:Y:S01]  /*1f00*/  LDG.E.SYS R39, [R2.64+UR4] ;  /* 0x0000000402277981 */ /* 0x000ea2000c1ee900 */
[----:B------:R-:W-:-:S03]  /*1f10*/  IMAD.WIDE.U32 R10, R10, R21, c[0x0][0x1a8] ;  /* 0x00006a000a0a7625 */ /* 0x000fc600078e0015 */
[----:B------:R-:W3:Y:S04]  /*1f20*/  LDG.E.SYS R9, [R8] ;  /* 0x0000000008097381 */ /* 0x000ee800001ee900 */
[----:B------:R-:W2:Y:S04]  /*1f30*/  LDG.E.SYS R6, [R6] ;  /* 0x0000000006067381 */ /* 0x000ea800001ee900 */
[----:B------:R-:W4:Y:S01]  /*1f40*/  LDG.E.SYS R10, [R10] ;  /* 0x000000000a0a7381 */ /* 0x000f2200001ee900 */
[----:B------:R-:W-:Y:S01]  /*1f50*/  IMAD.WIDE.U32 R42, R20, R21, c[0x0][0x1a0] ;  /* 0x00006800142a7625 */ /* 0x000fe200078e0015 */
[----:B------:R-:W-:-:S03]  /*1f60*/  ULDC.64 UR4, c[0x0][0x178] ;  /* 0x00005e0000047ab9 */ /* 0x000fc60000000a00 */
[----:B---3--:R-:W-:-:S04]  /*1f70*/  FMUL R40, R22, R9 ;  /* 0x0000000916287220 */ /* 0x008fc80000400000 */
[----:B--2---:R-:W-:-:S04]  /*1f80*/  FFMA R39, R6, R39, R40 ;  /* 0x0000002706277223 */ /* 0x004fc80000000028 */
[----:B----4-:R-:W-:-:S04]  /*1f90*/  FFMA R40, R22, R10, R39 ;  /* 0x0000000a16287223 */ /* 0x010fc80000000027 */
[----:B0-----:R-:W-:Y:S02]  /*1fa0*/  FMUL R37, R40, R37 ;  /* 0x0000002528257220 */ /* 0x001fe40000400000 */
[----:B------:R-:W-:-:S06]  /*1fb0*/  IMAD.WIDE.U32 R8, R20, R21, c[0x0][0x198] ;  /* 0x0000660014087625 */ /* 0x000fcc00078e0015 */
[----:B------:R0:W-:Y:S04]  /*1fc0*/  STG.E.SYS [R12], R37 ;  /* 0x000000250c007386 */ /* 0x0001e8000010e900 */
[----:B------:R-:W2:Y:S04]  /*1fd0*/  LDG.E.SYS R43, [R42] ;  /* 0x000000002a2b7381 */ /* 0x000ea800001ee900 */
[----:B------:R-:W3:Y:S04]  /*1fe0*/  LDG.E.SYS R7, [R2.64+UR4] ;  /* 0x0000000402077981 */ /* 0x000ee8000c1ee900 */
[----:B------:R-:W3:Y:S01]  /*1ff0*/  LDG.E.SYS R8, [R8] ;  /* 0x0000000008087381 */ /* 0x000ee200001ee900 */
[----:B--2---:R-:W-:-:S04]  /*2000*/  FMUL R6, R24, R43 ;  /* 0x0000002b18067220 */ /* 0x004fc80000400000 */
[----:B---3--:R-:W-:-:S08]  /*2010*/  FFMA R7, R8, R7, R6 ;  /* 0x0000000708077223 */ /* 0x008fd00000000006 */
[----:B------:R0:W-:Y:S04]  /*2020*/  STG.E.SYS [R14], R7 ;  /* 0x000000070e007386 */ /* 0x0001e8000010e900 */
[----:B------:R-:W2:Y:S04]  /*2030*/  LDG.E.SYS R39, [R18] ;  /* 0x0000000012277381 */ /* 0x000ea800001ee900 */
[----:B------:R-:W3:Y:S01]  /*2040*/  LDG.E.SYS R11, [R16] ;  /* 0x00000000100b7381 */ /* 0x000ee200001ee900 */
[----:B------:R-:W-:Y:S01]  /*2050*/  ULDC.64 UR4, c[0x0][0x1a8] ;  /* 0x00006a0000047ab9 */ /* 0x000fe20000000a00 */
[----:B--2---:R-:W-:-:S04]  /*2060*/  FMUL R39, R24, R39 ;  /* 0x0000002718277220 */ /* 0x004fc80000400000 */
[----:B---3--:R-:W-:-:S08]  /*2070*/  FFMA R11, R24, R11, R39 ;  /* 0x0000000b180b7223 */ /* 0x008fd00000000027 */
[----:B------:R0:W-:Y:S02]  /*2080*/  STG.E.SYS [R4.64+UR4], R11 ;  /* 0x0000000b04007986 */ /* 0x0001e4000c10e904 */
.L_x_26:
[----:B------:R-:W-:Y:S05]  /*2090*/  BSYNC B3 ;  /* 0x0000000000037941 */ /* 0x000fea0003800000 */
.L_x_25:
[----:B------:R-:W-:Y:S01]  /*20a0*/  IADD3 R20, R26, 0x1, RZ ;  /* 0x000000011a147810 */ /* 0x000fe20007ffe0ff */
[----:B------:R-:W-:Y:S01]  /*20b0*/  IMAD R40, R34, c[0x0][0x0], R36 ;  /* 0x0000000022287a24 */ /* 0x000fe200078e0224 */
[----:B------:R-:W-:Y:S01]  /*20c0*/  BMOV.32.CLEAR RZ, B3 ;  /* 0x0000000003ff7355 */ /* 0x000fe20000100000 */
[----:B------:R-:W-:Y:S05]  /*20d0*/  BAR.SYNC 0x0 ;  /* 0x0000000000007b1d */ /* 0x000fea0000000000 */
[----:B------:R-:W-:Y:S01]  /*20e0*/  ISETP.GE.U32.AND P0, PT, R20, R0, PT ;  /* 0x000000001400720c */ /* 0x000fe20003f06070 */
[----:B------:R-:W-:Y:S01]  /*20f0*/  BSSY B3, `(.L_x_32) ;  /* 0x000006b000037945 */ /* 0x000fe20003800000 */
[C---:B0-----:R-:W-:Y:S01]  /*2100*/  IADD3 R37, R40.reuse, -0x1, RZ ;  /* 0xffffffff28257810 */ /* 0x041fe20007ffe0ff */
        /* <DEDUP_REMOVED lines=41> */
[----:B------:R-:W-:-:S08]  /*23a0*/  IMAD.HI.U32 R47, R45, R47, R44 ;  /* 0x0000002f2d2f7227 */ /* 0x000fd000078e002c */
        /* <DEDUP_REMOVED lines=8> */
[----:B------:R-:W-:-:S11]  /*2430*/  IMAD.WIDE R44, R27, R21, c[0x0][0x1a8] ;  /* 0x00006a001b2c7625 */ /* 0x000fd600078e0215 */
[----:B------:R-:W-:-:S04]  /*2440*/  @P1 IADD3 R47, R47, 0x1, RZ ;  /* 0x000000012f2f1810 */ /* 0x000fc80007ffe0ff */
[----:B------:R-:W-:-:S05]  /*2450*/  MOV R20, R47 ;  /* 0x0000002f00147202 */ /* 0x000fca0000000f00 */
[----:B------:R-:W-:-:S05]  /*2460*/  @!P0 IMAD.MOV R20, RZ, RZ, -R20 ;  /* 0x000000ffff148224 */ /* 0x000fca00078e0a14 */
[----:B------:R-:W-:-:S06]  /*2470*/  @!P2 LOP3.LUT R20, RZ, c[0x0][0x1c0], RZ, 0x33, !PT ;  /* 0x00007000ff14aa12 */ /* 0x000fcc00078e33ff */
[----:B------:R-:W0:Y:S02]  /*2480*/  I2F R39, R20 ;  /* 0x0000001400277306 */ /* 0x000e240000201400 */
[----:B0-----:R0:W-:Y:S02]  /*2490*/  STG.E.SYS [R44], R39 ;  /* 0x000000272c007386 */ /* 0x0011e4000010e900 */
.L_x_35:
[----:B------:R-:W-:Y:S05]  /*24a0*/  BSYNC B0 ;  /* 0x0000000000007941 */ /* 0x000fea0003800000 */
.L_x_34:
        /* <DEDUP_REMOVED lines=16> */
.L_x_38:
[----:B------:R-:W-:-:S08]  /*25b0*/  IMAD.MOV.U32 R39, RZ, RZ, R47 ;  /* 0x000000ffff277224 */ /* 0x000fd000078e002f */
.L_x_37:
[----:B------:R-:W-:Y:S05]  /*25c0*/  BSYNC B4 ;  /* 0x0000000000047941 */ /* 0x000fea0003800000 */
.L_x_36:
[C---:B------:R-:W-:Y:S01]  /*25d0*/  SHF.L.U64.HI R21, R40.reuse, 0x2, RZ ;  /* 0x0000000228157819 */ /* 0x040fe200000102ff */
[----:B------:R-:W-:Y:S01]  /*25e0*/  ULDC.64 UR4, c[0x0][0x190] ;  /* 0x0000640000047ab9 */ /* 0x000fe20000000a00 */
[----:B------:R-:W-:Y:S02]  /*25f0*/  SHF.L.U32 R20, R40, 0x2, RZ ;  /* 0x0000000228147819 */ /* 0x000fe400000006ff */
[----:B------:R-:W-:-:S04]  /*2600*/  LEA R42, P0, R38, c[0x0][0x1a8], 0x2 ;  /* 0x00006a00262a7a11 */ /* 0x000fc800078010ff */
[----:B------:R-:W-:Y:S02]  /*2610*/  LEA.HI.X R43, R38, c[0x0][0x1ac], RZ, 0x2, P0 ;  /* 0x00006b00262b7a11 */ /* 0x000fe400000f14ff */
[----:B------:R0:W-:Y:S01]  /*2620*/  STG.E.SYS [R20.64+UR4], R39 ;  /* 0x0000002714007986 */ /* 0x0001e2000c10e904 */
[----:B------:R-:W-:-:S03]  /*2630*/  ULDC.64 UR4, c[0x0][0x170] ;  /* 0x00005c0000047ab9 */ /* 0x000fc60000000a00 */
[----:B------:R-:W2:Y:S04]  /*2640*/  LDG.E.SYS R19, [R18] ;  /* 0x0000000012137381 */ /* 0x000ea800001ee900 */
[----:B------:R-:W3:Y:S04]  /*2650*/  LDG.E.SYS R16, [R16] ;  /* 0x0000000010107381 */ /* 0x000ee800001ee900 */
[----:B------:R-:W3:Y:S04]  /*2660*/  LDG.E.SYS R45, [R2.64+UR4] ;  /* 0x00000004022d7981 */ /* 0x000ee8000c1ee900 */
[----:B------:R-:W4:Y:S01]  /*2670*/  LDG.E.SYS R42, [R42] ;  /* 0x000000002a2a7381 */ /* 0x000f2200001ee900 */
[----:B------:R-:W-:Y:S01]  /*2680*/  ULDC.64 UR4, c[0x0][0x178] ;  /* 0x00005e0000047ab9 */ /* 0x000fe20000000a00 */
[----:B--2---:R-:W-:-:S04]  /*2690*/  FMUL R38, R22, R19 ;  /* 0x0000001316267220 */ /* 0x004fc80000400000 */
[----:B---3--:R-:W-:-:S04]  /*26a0*/  FFMA R45, R16, R45, R38 ;  /* 0x0000002d102d7223 */ /* 0x008fc80000000026 */
[----:B----4-:R-:W-:-:S04]  /*26b0*/  FFMA R38, R22, R42, R45 ;  /* 0x0000002a16267223 */ /* 0x010fc8000000002d */
[----:B0-----:R-:W-:-:S08]  /*26c0*/  FMUL R39, R38, R39 ;  /* 0x0000002726277220 */ /* 0x001fd00000400000 */
[----:B------:R0:W-:Y:S04]  /*26d0*/  STG.E.SYS [R4], R39 ;  /* 0x0000002704007386 */ /* 0x0001e8000010e900 */
[----:B------:R-:W2:Y:S04]  /*26e0*/  LDG.E.SYS R15, [R14] ;  /* 0x000000000e0f7381 */ /* 0x000ea800001ee900 */
[----:B------:R-:W3:Y:S04]  /*26f0*/  LDG.E.SYS R12, [R12] ;  /* 0x000000000c0c7381 */ /* 0x000ee800001ee900 */
[----:B------:R-:W3:Y:S01]  /*2700*/  LDG.E.SYS R17, [R2.64+UR4] ;  /* 0x0000000402117981 */ /* 0x000ee2000c1ee900 */
        /* <DEDUP_REMOVED lines=9> */
.L_x_33:
[----:B------:R-:W-:Y:S05]  /*27a0*/  BSYNC B3 ;  /* 0x0000000000037941 */ /* 0x000fea0003800000 */
.L_x_32:
[----:B------:R-:W-:Y:S01]  /*27b0*/  IADD3 R40, R26, 0x2, RZ ;  /* 0x000000021a287810 */ /* 0x000fe20007ffe0ff */
[----:B0-----:R-:W-:Y:S01]  /*27c0*/  IMAD.MOV.U32 R39, RZ, RZ, 0x4 ;  /* 0x00000004ff277424 */ /* 0x001fe200078e00ff */
[C---:B------:R-:W-:Y:S01]  /*27d0*/  IADD3 R38, R29.reuse, -0x1, RZ ;  /* 0xffffffff1d267810 */ /* 0x040fe20007ffe0ff */
[----:B------:R-:W-:Y:S01]  /*27e0*/  BMOV.32.CLEAR RZ, B3 ;  /* 0x0000000003ff7355 */ /* 0x000fe20000100000 */
[----:B------:R-:W-:Y:S05]  /*27f0*/  BAR.SYNC 0x0 ;  /* 0x0000000000007b1d */ /* 0x000fea0000000000 */
[----:B------:R-:W-:Y:S01]  /*2800*/  ISETP.GE.U32.AND P0, PT, R40, R0, PT ;  /* 0x000000002800720c */ /* 0x000fe20003f06070 */
[----:B------:R-:W-:Y:S01]  /*2810*/  BSSY B3, `(.L_x_39) ;  /* 0x000006a000037945 */ /* 0x000fe20003800000 */
        /* <DEDUP_REMOVED lines=57> */
.L_x_42:
[----:B------:R-:W-:Y:S05]  /*2bb0*/  BSYNC B0 ;  /* 0x0000000000007941 */ /* 0x000fea0003800000 */
.L_x_41:
        /* <DEDUP_REMOVED lines=16> */
.L_x_45:
[----:B------:R-:W-:-:S08]  /*2cc0*/  IMAD.MOV.U32 R39, RZ, RZ, R47 ;  /* 0x000000ffff277224 */ /* 0x000fd000078e002f */
.L_x_44:
[----:B------:R-:W-:Y:S05]  /*2cd0*/  BSYNC B4 ;  /* 0x0000000000047941 */ /* 0x000fea0003800000 */
.L_x_43:
[----:B------:R-:W-:Y:S01]  /*2ce0*/  SHF.L.U32 R42, R29, 0x2, RZ ;  /* 0x000000021d2a7819 */ /* 0x000fe200000006ff */
[----:B------:R-:W-:Y:S01]  /*2cf0*/  ULDC.64 UR4, c[0x0][0x190] ;  /* 0x0000640000047ab9 */ /* 0x000fe20000000a00 */
[----:B------:R-:W-:Y:S02]  /*2d00*/  SHF.R.U32.HI R43, RZ, 0x1e, R29 ;  /* 0x0000001eff2b7819 */ /* 0x000fe4000001161d */
        /* <DEDUP_REMOVED lines=26> */
.L_x_40:
[----:B------:R-:W-:Y:S05]  /*2eb0*/  BSYNC B3 ;  /* 0x0000000000037941 */ /* 0x000fea0003800000 */
.L_x_39:
[----:B------:R-:W-:Y:S01]  /*2ec0*/  IADD3 R5, R26, 0x3, RZ ;  /* 0x000000031a057810 */ /* 0x000fe20007ffe0ff */
[----:B------:R-:W-:Y:S01]  /*2ed0*/  BMOV.32.CLEAR RZ, B3 ;  /* 0x0000000003ff7355 */ /* 0x000fe20000100000 */
[----:B------:R-:W-:Y:S05]  /*2ee0*/  BAR.SYNC 0x0 ;  /* 0x0000000000007b1d */ /* 0x000fea0000000000 */
[----:B------:R-:W-:Y:S01]  /*2ef0*/  ISETP.GE.U32.AND P0, PT, R5, R0, PT ;  /* 0x000000000500720c */ /* 0x000fe20003f06070 */
[----:B------:R-:W-:Y:S11]  /*2f00*/  BSSY B3, `(.L_x_46) ;  /* 0x000006e000037945 */ /* 0x000ff60003800000 */
[----:B------:R-:W-:Y:S05]  /*2f10*/  @!P0 BRA `(.L_x_47) ;  /* 0x000006c000008947 */ /* 0x000fea0003800000 */
[----:B------:R-:W1:Y:S01]  /*2f20*/  I2F.U32.RP R6, c[0x0][0x0] ;  /* 0x0000000000067b06 */ /* 0x000e620000209000 */
[----:B------:R-:W-:Y:S01]  /*2f30*/  ISETP.NE.U32.AND P1, PT, RZ, c[0x0][0x0], PT ;  /* 0x00000000ff007a0c */ /* 0x000fe20003f25070 */
[----:B------:R-:W-:Y:S01]  /*2f40*/  BMOV.32.CLEAR RZ, B0 ;  /* 0x0000000000ff7355 */ /* 0x000fe20000100000 */
[----:B------:R-:W-:Y:S01]  /*2f50*/  MOV R10, 0x4 ;  /* 0x00000004000a7802 */ /* 0x000fe20000000f00 */
[----:B------:R-:W-:Y:S01]  /*2f60*/  BSSY B0, `(.L_x_48) ;  /* 0x0000032000007945 */ /* 0x000fe20003800000 */
[----:B-1----:R-:W1:Y:S02]  /*2f70*/  MUFU.RCP R6, R6 ;  /* 0x0000000600067308 */ /* 0x002e640000001000 */
[----:B-1----:R-:W-:-:S06]  /*2f80*/  IADD3 R4, R6, 0xffffffe, RZ ;  /* 0x0ffffffe06047810 */ /* 0x002fcc0007ffe0ff */
[----:B------:R1:W2:Y:S02]  /*2f90*/  F2I.FTZ.U32.TRUNC.NTZ R5, R4 ;  /* 0x0000000400057305 */ /* 0x0002a4000021f000 */
[----:B-1----:R-:W-:Y:S01]  /*2fa0*/  MOV R4, RZ ;  /* 0x000000ff00047202 */ /* 0x002fe20000000f00 */
[----:B--2---:R-:W-:-:S04]  /*2fb0*/  IMAD.MOV R7, RZ, RZ, -R5 ;  /* 0x000000ffff077224 */ /* 0x004fc800078e0a05 */
[----:B------:R-:W-:-:S04]  /*2fc0*/  IMAD R7, R7, c[0x0][0x0], RZ ;  /* 0x0000000007077a24 */ /* 0x000fc800078e02ff */
[----:B------:R-:W-:Y:S01]  /*2fd0*/  IMAD.HI.U32 R8, R5, R7, R4 ;  /* 0x0000000705087227 */ /* 0x000fe200078e0004 */
[----:B------:R-:W-:-:S05]  /*2fe0*/  IADD3 R4, R41, 0x3, RZ ;  /* 0x0000000329047810 */ /* 0x000fca0007ffe0ff */
[----:B------:R-:W-:-:S04]  /*2ff0*/  IMAD.WIDE.U32 R4, R4, R10, c[0x0][0x188] ;  /* 0x0000620004047625 */ /* 0x000fc800078e000a */
[----:B------:R-:W-:-:S06]  /*3000*/  IMAD.HI.U32 R8, R8, R25, RZ ;  /* 0x0000001908087227 */ /* 0x000fcc00078e00ff */
[----:B------:R-:W-:-:S04]  /*3010*/  IMAD.MOV R8, RZ, RZ, -R8 ;  /* 0x000000ffff087224 */ /* 0x000fc800078e0a08 */
        /* <DEDUP_REMOVED lines=13> */
[----:B0-----:R-:W0:Y:S05]  /*30f0*/  I2F.RP R9, R8 ;  /* 0x0000000800097306 */ /* 0x001e2a0000209400 */
[----:B------:R-:W-:Y:S01]  /*3100*/  ISETP.LE.AND P0, PT, RZ, UR4, PT ;  /* 0x00000004ff007c0c */ /* 0x000fe2000bf03270 */
[----:B0-----:R-:W0:Y:S02]  /*3110*/  MUFU.RCP R9, R9 ;  /* 0x0000000900097308 */ /* 0x001e240000001000 */
[----:B0-----:R-:W-:-:S06]  /*3120*/  IADD3 R6, R9, 0xffffffe, RZ ;  /* 0x0ffffffe09067810 */ /* 0x001fcc0007ffe0ff */
[----:B------:R0:W1:Y:S02]  /*3130*/  F2I.FTZ.U32.TRUNC.NTZ R7, R6 ;  /* 0x0000000600077305 */ /* 0x000064000021f000 */
        /* <DEDUP_REMOVED lines=20> */
.L_x_49:
[----:B------:R-:W-:Y:S05]  /*3280*/  BSYNC B0 ;  /* 0x0000000000007941 */ /* 0x000fea0003800000 */
.L_x_48:
        /* <DEDUP_REMOVED lines=16> */
.L_x_52:
[----:B------:R-:W-:-:S08]  /*3390*/  IMAD.MOV.U32 R9, RZ, RZ, R47 ;  /* 0x000000ffff097224 */ /* 0x000fd000078e002f */
.L_x_51:
[----:B------:R-:W-:Y:S05]  /*33a0*/  BSYNC B4 ;  /* 0x0000000000047941 */ /* 0x000fea0003800000 */
.L_x_50:
        /* <DEDUP_REMOVED lines=15> */
[----:B------:R-:W-:-:S08]  /*34a0*/  FMUL R11, R8, R9 ;  /* 0x00000009080b7220 */ /* 0x000fd00000400000 */
[----:B------:R1:W-:Y:S01]  /*34b0*/  STG.E.SYS [R4.64+UR4], R11 ;  /* 0x0000000b04007986 */ /* 0x0003e2000c10e904 */
[----:B------:R-:W-:-:S03]  /*34c0*/  ULDC.64 UR4, c[0x0][0x178] ;  /* 0x00005e0000047ab9 */ /* 0x000fc60000000a00 */
[----:B------:R-:W2:Y:S04]  /*34d0*/  LDG.E.SYS R15, [R14] ;  /* 0x000000000e0f7381 */ /* 0x000ea800001ee900 */
[----:B------:R-:W3:Y:S04]  /*34e0*/  LDG.E.SYS R12, [R12] ;  /* 0x000000000c0c7381 */ /* 0x000ee800001ee900 */
[----:B0-----:R-:W3:Y:S01]  /*34f0*/  LDG.E.SYS R9, [R2.64+UR4] ;  /* 0x0000000402097981 */ /* 0x001ee2000c1ee900 */
[----:B------:R-:W-:Y:S01]  /*3500*/  IADD3 R7, R31, -0x1, RZ ;  /* 0xffffffff1f077810 */ /* 0x000fe20007ffe0ff */
[----:B------:R-:W-:Y:S01]  /*3510*/  IMAD.MOV.U32 R10, RZ, RZ, 0x4 ;  /* 0x00000004ff0a7424 */ /* 0x000fe200078e00ff */
[----:B------:R-:W-:Y:S01]  /*3520*/  ULDC.64 UR4, c[0x0][0x1a0] ;  /* 0x0000680000047ab9 */ /* 0x000fe20000000a00 */
[----:B--2---:R-:W-:-:S04]  /*3530*/  FMUL R6, R24, R15 ;  /* 0x0000000f18067220 */ /* 0x004fc80000400000 */
[----:B---3--:R-:W-:Y:S02]  /*3540*/  FFMA R17, R12, R9, R6 ;  /* 0x000000090c117223 */ /* 0x008fe40000000006 */
[----:B------:R-:W-:-:S04]  /*3550*/  IMAD.WIDE.U32 R8, R7, R10, c[0x0][0x1a0] ;  /* 0x0000680007087625 */ /* 0x000fc800078e000a */
[----:B------:R-:W-:Y:S02]  /*3560*/  IMAD.WIDE.U32 R6, R7, R10, c[0x0][0x198] ;  /* 0x0000660007067625 */ /* 0x000fe400078e000a */
[----:B------:R0:W-:Y:S04]  /*3570*/  STG.E.SYS [R4.64+UR4], R17 ;  /* 0x0000001104007986 */ /* 0x0001e8000c10e904 */
[----:B------:R-:W2:Y:S04]  /*3580*/  LDG.E.SYS R9, [R8] ;  /* 0x0000000008097381 */ /* 0x000ea800001ee900 */
[----:B------:R-:W1:Y:S01]  /*3590*/  LDG.E.SYS R7, [R6] ;  /* 0x0000000006077381 */ /* 0x000e6200001ee900 */
[----:B------:R-:W-:Y:S01]  /*35a0*/  ULDC.64 UR4, c[0x0][0x1a8] ;  /* 0x00006a0000047ab9 */ /* 0x000fe20000000a00 */
[----:B--2---:R-:W-:-:S04]  /*35b0*/  FMUL R10, R24, R9 ;  /* 0x00000009180a7220 */ /* 0x004fc80000400000 */
[----:B-1----:R-:W-:-:S08]  /*35c0*/  FFMA R11, R24, R7, R10 ;  /* 0x00000007180b7223 */ /* 0x002fd0000000000a */
[----:B------:R0:W-:Y:S02]  /*35d0*/  STG.E.SYS [R4.64+UR4], R11 ;  /* 0x0000000b04007986 */ /* 0x0001e4000c10e904 */
.L_x_47:
[----:B------:R-:W-:Y:S05]  /*35e0*/  BSYNC B3 ;  /* 0x0000000000037941 */ /* 0x000fea0003800000 */
.L_x_46:
[----:B------:R-:W-:Y:S01]  /*35f0*/  IADD3 R26, R26, 0x4, RZ ;  /* 0x000000041a1a7810 */ /* 0x000fe20007ffe0ff */
[----:B------:R-:W-:Y:S05]  /*3600*/  BAR.SYNC 0x0 ;  /* 0x0000000000007b1d */ /* 0x000fea0000000000 */
[----:B------:R-:W-:Y:S02]  /*3610*/  ISETP.GE.AND P0, PT, R26, c[0x0][0x1c0], PT ;  /* 0x000070001a007a0c */ /* 0x000fe40003f06270 */
[----:B0-----:R-:W-:Y:S02]  /*3620*/  MOV R5, 0x4 ;  /* 0x0000000400057802 */ /* 0x001fe40000000f00 */
[----:B------:R-:W-:-:S03]  /*3630*/  IADD3 R41, R41, 0x4, RZ ;  /* 0x0000000429297810 */ /* 0x000fc60007ffe0ff */
[C---:B------:R-:W-:Y:S02]  /*3640*/  IMAD R31, R5.reuse, c[0x0][0x0], R31 ;  /* 0x00000000051f7a24 */ /* 0x040fe400078e021f */
[C---:B------:R-:W-:Y:S02]  /*3650*/  IMAD R30, R5.reuse, c[0x0][0x1bc], R30 ;  /* 0x00006f00051e7a24 */ /* 0x040fe400078e021e */
[C---:B------:R-:W-:Y:S02]  /*3660*/  IMAD R29, R5.reuse, c[0x0][0x0], R29 ;  /* 0x00000000051d7a24 */ /* 0x040fe400078e021d */
[C---:B------:R-:W-:Y:S02]  /*3670*/  IMAD R28, R5.reuse, c[0x0][0x1bc], R28 ;  /* 0x00006f00051c7a24 */ /* 0x040fe400078e021c */
[C---:B------:R-:W-:Y:S02]  /*3680*/  IMAD R36, R5.reuse, c[0x0][0x0], R36 ;  /* 0x0000000005247a24 */ /* 0x040fe400078e0224 */
[----:B------:R-:W-:-:S02]  /*3690*/  IMAD R27, R5, c[0x0][0x1bc], R27 ;  /* 0x00006f00051b7a24 */ /* 0x000fc400078e021b */
[----:B------:R-:W-:Y:S01]  /*36a0*/  IMAD R32, R5, c[0x0][0x1bc], R32 ;  /* 0x00006f0005207a24 */ /* 0x000fe200078e0220 */
[----:B------:R-:W-:Y:S07]  /*36b0*/  @!P0 BRA `(.L_x_53) ;  /* 0xffffe28000008947 */ /* 0x000fee000383ffff */
.L_x_0:
[----:B------:R-:W1:Y:S01]  /*36c0*/  S2R R6, SR_TID.X ;  /* 0x0000000000067919 */ /* 0x000e620000002100 */
[----:B------:R-:W-:Y:S01]  /*36d0*/  IMAD.MOV.U32 R0, RZ, RZ, c[0x0][0x1c0] ;  /* 0x00007000ff007624 */ /* 0x000fe200078e00ff */
[----:B------:R-:W-:Y:S02]  /*36e0*/  MOV R9, 0x4 ;  /* 0x0000000400097802 */ /* 0x000fe40000000f00 */
[----:B0-----:R-:W1:Y:S01]  /*36f0*/  S2R R7, SR_CTAID.X ;  /* 0x0000000000077919 */ /* 0x001e620000002500 */
[C---:B------:R-:W-:Y:S01]  /*3700*/  IMAD R2, R0.reuse, c[0x0][0x1bc], RZ ;  /* 0x00006f0000027a24 */ /* 0x040fe200078e02ff */
[----:B------:R-:W-:-:S03]  /*3710*/  IADD3 R0, R0, -0x1, RZ ;  /* 0xffffffff00007810 */ /* 0x000fc60007ffe0ff */
[----:B-1----:R-:W-:-:S04]  /*3720*/  IMAD R3, R2, R7, R6 ;  /* 0x0000000702037224 */ /* 0x002fc800078e0206 */
[----:B------:R-:W-:-:S04]  /*3730*/  IMAD R0, R0, c[0x0][0x0], R3 ;  /* 0x0000000000007a24 */ /* 0x000fc800078e0203 */
[----:B------:R-:W-:-:S04]  /*3740*/  IMAD.WIDE.U32 R2, R0, R9, c[0x0][0x198] ;  /* 0x0000660000027625 */ /* 0x000fc800078e0009 */
[----:B------:R-:W-:-:S04]  /*3750*/  IMAD.WIDE.U32 R4, R0, R9, c[0x0][0x1a0] ;  /* 0x0000680000047625 */ /* 0x000fc800078e0009 */
[----:B------:R-:W2:Y:S04]  /*3760*/  LDG.E.SYS R3, [R2] ;  /* 0x0000000002037381 */ /* 0x000ea800001ee900 */
[----:B------:R-:W2:Y:S01]  /*3770*/  LDG.E.SYS R4, [R4] ;  /* 0x0000000004047381 */ /* 0x000ea200001ee900 */
[----:B------:R-:W-:-:S04]  /*3780*/  IMAD R6, R7, c[0x0][0x0], R6 ;  /* 0x0000000007067a24 */ /* 0x000fc800078e0206 */
[----:B------:R-:W-:-:S04]  /*3790*/  IMAD.WIDE.U32 R6, R6, R9, c[0x0][0x1b0] ;  /* 0x00006c0006067625 */ /* 0x000fc800078e0009 */
[----:B--2---:R-:W-:-:S08]  /*37a0*/  FADD R9, R4, R3 ;  /* 0x0000000304097221 */ /* 0x004fd00000000000 */
[----:B------:R-:W-:Y:S01]  /*37b0*/  STG.E.SYS [R6], R9 ;  /* 0x0000000906007386 */ /* 0x000fe2000010e900 */
[----:B------:R-:W-:Y:S05]  /*37c0*/  EXIT ;  /* 0x000000000000794d */ /* 0x000fea0003800000 */
        .weak           $subComputation$__cuda_sm3x_div_rn_noftz_f32
        .type           $subComputation$__cuda_sm3x_div_rn_noftz_f32,@function
        .size           $subComputation$__cuda_sm3x_div_rn_noftz_f32,($subComputation$__cuda_sm3x_div_rn_noftz_f32_slowpath - $subComputation$__cuda_sm3x_div_rn_noftz_f32)
$subComputation$__cuda_sm3x_div_rn_noftz_f32:
[----:B------:R-:W0:Y:S02]  /*37d0*/  FCHK P0, R44, R46 ;  /* 0x0000002e2c007302 */ /* 0x000e240000000000 */
[----:B0-----:R-:W-:Y:S05]  /*37e0*/  @P0 BRA `(.L_x_54) ;  /* 0x000000c000000947 */ /* 0x001fea0003800000 */
[----:B------:R-:W0:Y:S01]  /*37f0*/  MUFU.RCP R20, R46 ;  /* 0x0000002e00147308 */ /* 0x000e220000001000 */
[----:B------:R-:W-:-:S04]  /*3800*/  FADD.FTZ R21, -R46, -RZ ;  /* 0x800000ff2e157221 */ /* 0x000fc80000010100 */
[----:B0-----:R-:W-:-:S04]  /*3810*/  FFMA R43, R20, R21, 1 ;  /* 0x3f800000142b7423 */ /* 0x001fc80000000015 */
[----:B------:R-:W-:-:S04]  /*3820*/  FFMA R43, R20, R43, R20 ;  /* 0x0000002b142b7223 */ /* 0x000fc80000000014 */
[----:B------:R-:W-:-:S04]  /*3830*/  FFMA R20, R44, R43, RZ ;  /* 0x0000002b2c147223 */ /* 0x000fc800000000ff */
[----:B------:R-:W-:-:S04]  /*3840*/  FFMA R42, R21, R20, R44 ;  /* 0x00000014152a7223 */ /* 0x000fc8000000002c */
[----:B------:R-:W-:Y:S02]  /*3850*/  FFMA R42, R43, R42, R20 ;  /* 0x0000002a2b2a7223 */ /* 0x000fe40000000014 */
[----:B------:R-:W-:Y:S02]  /*3860*/  IMAD.MOV.U32 R20, RZ, RZ, R39 ;  /* 0x000000ffff147224 */ /* 0x000fe400078e0027 */
[----:B------:R-:W-:-:S04]  /*3870*/  FFMA R21, R21, R42, R44 ;  /* 0x0000002a15157223 */ /* 0x000fc8000000002c */
[----:B------:R-:W-:Y:S01]  /*3880*/  FFMA R47, R43, R21, R42 ;  /* 0x000000152b2f7223 */ /* 0x000fe2000000002a */
[----:B------:R-:W-:-:S06]  /*3890*/  MOV R21, 0x0 ;  /* 0x0000000000157802 */ /* 0x000fcc0000000f00 */
[----:B------:R-:W-:Y:S05]  /*38a0*/  RET.REL.NODEC R20 `(subComputation) ;  /* 0xffffc75014007950 */ /* 0x000fea0003c3ffff */
.L_x_54:
[----:B------:R-:W-:Y:S01]  /*38b0*/  BMOV.32.CLEAR RZ, B0 ;  /* 0x0000000000ff7355 */ /* 0x000fe20000100000 */
[----:B------:R-:W-:Y:S01]  /*38c0*/  BSSY B0, `(.L_x_55) ;  /* 0x0000004000007945 */ /* 0x000fe20003800000 */
[----:B------:R-:W-:Y:S01]  /*38d0*/  IMAD.MOV.U32 R43, RZ, RZ, R44 ;  /* 0x000000ffff2b7224 */ /* 0x000fe200078e002c */
[----:B------:R-:W-:-:S08]  /*38e0*/  MOV R20, 0x3900 ;  /* 0x0000390000147802 */ /* 0x000fd00000000f00 */
[----:B------:R-:W-:Y:S05]  /*38f0*/  CALL.REL.NOINC `($subComputation$__cuda_sm3x_div_rn_noftz_f32_slowpath) ;  /* 0x0000004000007944 */ /* 0x000fea0003c00000 */
[----:B------:R-:W-:Y:S05]  /*3900*/  BSYNC B0 ;  /* 0x0000000000007941 */ /* 0x000fea0003800000 */
.L_x_55:
[----:B------:R-:W-:Y:S01]  /*3910*/  MOV R20, R39 ;  /* 0x0000002700147202 */ /* 0x000fe20000000f00 */
[----:B------:R-:W-:-:S06]  /*3920*/  IMAD.MOV.U32 R21, RZ, RZ, 0x0 ;  /* 0x00000000ff157424 */ /* 0x000fcc00078e00ff */
[----:B------:R-:W-:Y:S05]  /*3930*/  RET.REL.NODEC R20 `(subComputation) ;  /* 0xffffc6c014007950 */ /* 0x000fea0003c3ffff */
        .weak           $subComputation$__cuda_sm3x_div_rn_noftz_f32_slowpath
        .type           $subComputation$__cuda_sm3x_div_rn_noftz_f32_slowpath,@function
        .size           $subComputation$__cuda_sm3x_div_rn_noftz_f32_slowpath,(.L_x_69 - $subComputation$__cuda_sm3x_div_rn_noftz_f32_slowpath)
$subComputation$__cuda_sm3x_div_rn_noftz_f32_slowpath:
[----:B------:R-:W-:Y:S01]  /*3940*/  SHF.R.U32.HI R21, RZ, 0x17, R46 ;  /* 0x00000017ff157819 */ /* 0x000fe2000001162e */
[----:B------:R-:W-:Y:S01]  /*3950*/  BMOV.32.CLEAR RZ, B1 ;  /* 0x0000000001ff7355 */ /* 0x000fe20000100000 */
[----:B------:R-:W-:Y:S01]  /*3960*/  SHF.R.U32.HI R44, RZ, 0x17, R43 ;  /* 0x00000017ff2c7819 */ /* 0x000fe2000001162b */
[----:B------:R-:W-:Y:S01]  /*3970*/  BSSY B1, `(.L_x_56) ;  /* 0x0000025000017945 */ /* 0x000fe20003800000 */
[----:B------:R-:W-:Y:S02]  /*3980*/  LOP3.LUT R21, R21, 0xff, RZ, 0xc0, !PT ;  /* 0x000000ff15157812 */ /* 0x000fe400078ec0ff */
[----:B------:R-:W-:Y:S02]  /*3990*/  LOP3.LUT R44, R44, 0xff, RZ, 0xc0, !PT ;  /* 0x000000ff2c2c7812 */ /* 0x000fe400078ec0ff */
[----:B------:R-:W-:Y:S02]  /*39a0*/  IADD3 R45, R21, -0x1, RZ ;  /* 0xffffffff152d7810 */ /* 0x000fe40007ffe0ff */
[----:B------:R-:W-:-:S02]  /*39b0*/  IADD3 R47, R44, -0x1, RZ ;  /* 0xffffffff2c2f7810 */ /* 0x000fc40007ffe0ff */
[----:B------:R-:W-:-:S04]  /*39c0*/  ISETP.GT.U32.AND P0, PT, R45, 0xfd, PT ;  /* 0x000000fd2d00780c */ /* 0x000fc80003f04070 */
[----:B------:R-:W-:-:S12]  /*39d0*/  ISETP.GT.U32.OR P0, PT, R47, 0xfd, P0 ;  /* 0x000000fd2f00780c */ /* 0x000fd80000704470 */
[----:B------:R-:W-:Y:S01]  /*39e0*/  @!P0 MOV R42, RZ ;  /* 0x000000ff002a8202 */ /* 0x000fe20000000f00 */
[----:B------:R-:W-:Y:S07]  /*39f0*/  @!P0 BRA `(.L_x_57) ;  /* 0x000001c000008947 */ /* 0x000fee0003800000 */
[----:B------:R-:W-:Y:S02]  /*3a00*/  FSETP.GTU.FTZ.AND P0, PT, |R43|, +INF , PT ;  /* 0x7f8000002b00780b */ /* 0x000fe40003f1c200 */
[----:B------:R-:W-:-:S04]  /*3a10*/  FSETP.GTU.FTZ.AND P1, PT, |R46|, +INF , PT ;  /* 0x7f8000002e00780b */ /* 0x000fc80003f3c200 */
[----:B------:R-:W-:-:S12]  /*3a20*/  PLOP3.LUT P0, PT, P0, P1, PT, 0xa8, 0x0 ;  /* 0x000000000000781c */ /* 0x000fd80000703570 */
[----:B------:R-:W-:Y:S01]  /*3a30*/  @P0 BREAK B1 ;  /* 0x0000000000010942 */ /* 0x000fe20003800000 */
[----:B------:R-:W-:Y:S05]  /*3a40*/  @P0 BRA `(.L_x_58) ;  /* 0x0000063000000947 */ /* 0x000fea0003800000 */
[----:B------:R-:W-:-:S12]  /*3a50*/  LOP3.LUT P0, RZ, R46, 0x7fffffff, R43, 0xc8, !PT ;  /* 0x7fffffff2eff7812 */ /* 0x000fd8000780c82b */
[----:B------:R-:W-:Y:S01]  /*3a60*/  @!P0 BREAK B1 ;  /* 0x0000000000018942 */ /* 0x000fe20003800000 */
[----:B------:R-:W-:Y:S05]  /*3a70*/  @!P0 BRA `(.L_x_59) ;  /* 0x000005d000008947 */ /* 0x000fea0003800000 */
[C---:B------:R-:W-:Y:S02]  /*3a80*/  FSETP.NEU.FTZ.AND P2, PT, |R43|.reuse, +INF , PT ;  /* 0x7f8000002b00780b */ /* 0x040fe40003f5d200 */
[----:B------:R-:W-:Y:S02]  /*3a90*/  FSETP.NEU.FTZ.AND P1, PT, |R46|, +INF , PT ;  /* 0x7f8000002e00780b */ /* 0x000fe40003f3d200 */
[----:B------:R-:W-:-:S10]  /*3aa0*/  FSETP.NEU.FTZ.AND P0, PT, |R43|, +INF , PT ;  /* 0x7f8000002b00780b */ /* 0x000fd40003f1d200 */
[----:B------:R-:W-:Y:S01]  /*3ab0*/  @!P1 BREAK !P2, B1 ;  /* 0x0000000000019942 */ /* 0x000fe20005000000 */
[----:B------:R-:W-:Y:S05]  /*3ac0*/  @!P1 BRA !P2, `(.L_x_59) ;  /* 0x0000058000009947 */ /* 0x000fea0005000000 */
[----:B------:R-:W-:-:S04]  /*3ad0*/  LOP3.LUT P2, RZ, R43, 0x7fffffff, RZ, 0xc0, !PT ;  /* 0x7fffffff2bff7812 */ /* 0x000fc8000784c0ff */
[----:B------:R-:W-:-:S12]  /*3ae0*/  PLOP3.LUT P1, PT, P1, P2, PT, 0x2a, 0x0 ;  /* 0x000000000000781c */ /* 0x000fd80000f24572 */
[----:B------:R-:W-:Y:S01]  /*3af0*/  @P1 BREAK B1 ;  /* 0x0000000000011942 */ /* 0x000fe20003800000 */
[----:B------:R-:W-:Y:S05]  /*3b00*/  @P1 BRA `(.L_x_60) ;  /* 0x0000051000001947 */ /* 0x000fea0003800000 */
[----:B------:R-:W-:-:S04]  /*3b10*/  LOP3.LUT P1, RZ, R46, 0x7fffffff, RZ, 0xc0, !PT ;  /* 0x7fffffff2eff7812 */ /* 0x000fc8000782c0ff */
[----:B------:R-:W-:-:S12]  /*3b20*/  PLOP3.LUT P0, PT, P0, P1, PT, 0x2a, 0x0 ;  /* 0x000000000000781c */ /* 0x000fd80000702572 */
[----:B------:R-:W-:Y:S01]  /*3b30*/  @P0 BREAK B1 ;  /* 0x0000000000010942 */ /* 0x000fe20003800000 */
[----:B------:R-:W-:Y:S05]  /*3b40*/  @P0 BRA `(.L_x_61) ;  /* 0x0000049000000947 */ /* 0x000fea0003800000 */
[----:B------:R-:W-:Y:S02]  /*3b50*/  ISETP.GE.AND P0, PT, R47, RZ, PT ;  /* 0x000000ff2f00720c */ /* 0x000fe40003f06270 */
[----:B------:R-:W-:-:S10]  /*3b60*/  ISETP.GE.AND P1, PT, R45, RZ, PT ;  /* 0x000000ff2d00720c */ /* 0x000fd40003f26270 */
[----:B------:R-:W-:Y:S01]  /*3b70*/  @P0 IMAD.MOV.U32 R42, RZ, RZ, RZ ;  /* 0x000000ffff2a0224 */ /* 0x000fe200078e00ff */
[----:B------:R-:W-:Y:S01]  /*3b80*/  @!P0 MOV R42, 0xffffffc0 ;  /* 0xffffffc0002a8802 */ /* 0x000fe20000000f00 */
[----:B------:R-:W-:Y:S02]  /*3b90*/  @!P0 FFMA R43, R43, 1.84467440737095516160e+19, RZ ;  /* 0x5f8000002b2b8823 */ /* 0x000fe400000000ff */
[----:B------:R-:W-:Y:S01]  /*3ba0*/  @!P1 FFMA R46, R46, 1.84467440737095516160e+19, RZ ;  /* 0x5f8000002e2e9823 */ /* 0x000fe200000000ff */
[----:B------:R-:W-:-:S08]  /*3bb0*/  @!P1 IADD3 R42, R42, 0x40, RZ ;  /* 0x000000402a2a9810 */ /* 0x000fd00007ffe0ff */
.L_x_57:
[----:B------:R-:W-:Y:S05]  /*3bc0*/  BSYNC B1 ;  /* 0x0000000000017941 */ /* 0x000fea0003800000 */
.L_x_56:
[----:B------:R-:W-:Y:S01]  /*3bd0*/  LEA R45, R21, 0xc0800000, 0x17 ;  /* 0xc0800000152d7811 */ /* 0x000fe200078eb8ff */
[----:B------:R-:W-:Y:S01]  /*3be0*/  BMOV.32.CLEAR RZ, B1 ;  /* 0x0000000001ff7355 */ /* 0x000fe20000100000 */
[----:B------:R-:W-:Y:S01]  /*3bf0*/  IADD3 R44, R44, -0x7f, RZ ;  /* 0xffffff812c2c7810 */ /* 0x000fe20007ffe0ff */
[----:B------:R-:W-:Y:S02]  /*3c00*/  BSSY B1, `(.L_x_62) ;  /* 0x000003b000017945 */ /* 0x000fe40003800000 */
[----:B------:R-:W-:-:S02]  /*3c10*/  IMAD.IADD R49, R46, 0x1, -R45 ;  /* 0x000000012e317824 */ /* 0x000fc400078e0a2d */
[C---:B------:R-:W-:Y:S02]  /*3c20*/  IMAD R48, R44.reuse, -0x800000, R43 ;  /* 0xff8000002c307824 */ /* 0x040fe400078e022b */
[----:B------:R-:W-:Y:S02]  /*3c30*/  FADD.FTZ R45, -R49, -RZ ;  /* 0x800000ff312d7221 */ /* 0x000fe40000010100 */
[----:B------:R0:W1:Y:S02]  /*3c40*/  MUFU.RCP R46, R49 ;  /* 0x00000031002e7308 */ /* 0x0000640000001000 */
[----:B0-----:R-:W-:-:S04]  /*3c50*/  IADD3 R49, R44, 0x7f, -R21 ;  /* 0x0000007f2c317810 */ /* 0x001fc80007ffe815 */
[----:B------:R-:W-:Y:S01]  /*3c60*/  IADD3 R44, R49, R42, RZ ;  /* 0x0000002a312c7210 */ /* 0x000fe20007ffe0ff */
[----:B-1----:R-:W-:-:S04]  /*3c70*/  FFMA R47, R46, R45, 1 ;  /* 0x3f8000002e2f7423 */ /* 0x002fc8000000002d */
[----:B------:R-:W-:-:S04]  /*3c80*/  FFMA R43, R46, R47, R46 ;  /* 0x0000002f2e2b7223 */ /* 0x000fc8000000002e */
[----:B------:R-:W-:-:S04]  /*3c90*/  FFMA R46, R48, R43, RZ ;  /* 0x0000002b302e7223 */ /* 0x000fc800000000ff */
[----:B------:R-:W-:-:S04]  /*3ca0*/  FFMA R47, R45, R46, R48 ;  /* 0x0000002e2d2f7223 */ /* 0x000fc80000000030 */
[----:B------:R-:W-:-:S04]  /*3cb0*/  FFMA R46, R43, R47, R46 ;  /* 0x0000002f2b2e7223 */ /* 0x000fc8000000002e */
[----:B------:R-:W-:-:S04]  /*3cc0*/  FFMA R45, R45, R46, R48 ;  /* 0x0000002e2d2d7223 */ /* 0x000fc80000000030 */
[----:B------:R-:W-:-:S05]  /*3cd0*/  FFMA R47, R43, R45, R46 ;  /* 0x0000002d2b2f7223 */ /* 0x000fca000000002e */
[----:B------:R-:W-:-:S04]  /*3ce0*/  SHF.R.U32.HI R21, RZ, 0x17, R47 ;  /* 0x00000017ff157819 */ /* 0x000fc8000001162f */
[----:B------:R-:W-:-:S05]  /*3cf0*/  LOP3.LUT R21, R21, 0xff, RZ, 0xc0, !PT ;  /* 0x000000ff15157812 */ /* 0x000fca00078ec0ff */
[----:B------:R-:W-:-:S05]  /*3d00*/  IMAD.IADD R42, R21, 0x1, R44 ;  /* 0x00000001152a7824 */ /* 0x000fca00078e022c */
[----:B------:R-:W-:-:S04]  /*3d10*/  IADD3 R21, R42, -0x1, RZ ;  /* 0xffffffff2a157810 */ /* 0x000fc80007ffe0ff */
[----:B------:R-:W-:-:S12]  /*3d20*/  ISETP.GE.U32.AND P0, PT, R21, 0xfe, PT ;  /* 0x000000fe1500780c */ /* 0x000fd80003f06070 */
[----:B------:R-:W-:Y:S05]  /*3d30*/  @!P0 BRA `(.L_x_63) ;  /* 0x0000026000008947 */ /* 0x000fea0003800000 */
[----:B------:R-:W-:Y:S01]  /*3d40*/  ISETP.GT.AND P0, PT, R42, 0xfe, PT ;  /* 0x000000fe2a00780c */ /* 0x000fe20003f04270 */
[----:B------:R-:W-:Y:S01]  /*3d50*/  BMOV.32.CLEAR RZ, B2 ;  /* 0x0000000002ff7355 */ /* 0x000fe20000100000 */
[----:B------:R-:W-:Y:S10]  /*3d60*/  BSSY B2, `(.L_x_64) ;  /* 0x000000a000027945 */ /* 0x000ff40003800000 */
[----:B------:R-:W-:Y:S01]  /*3d70*/  @P0 BREAK B2 ;  /* 0x0000000000020942 */ /* 0x000fe20003800000 */
[----:B------:R-:W-:Y:S05]  /*3d80*/  @P0 BRA `(.L_x_65) ;  /* 0x000001e000000947 */ /* 0x000fea0003800000 */
[----:B------:R-:W-:-:S12]  /*3d90*/  ISETP.GE.AND P0, PT, R42, 0x1, PT ;  /* 0x000000012a00780c */ /* 0x000fd80003f06270 */
[----:B------:R-:W-:Y:S01]  /*3da0*/  @P0 BREAK B2 ;  /* 0x0000000000020942 */ /* 0x000fe20003800000 */
[----:B------:R-:W-:Y:S05]  /*3db0*/  @P0 BRA `(.L_x_66) ;  /* 0x000001f000000947 */ /* 0x000fea0003800000 */
[----:B------:R-:W-:Y:S02]  /*3dc0*/  ISETP.GE.AND P0, PT, R42, -0x18, PT ;  /* 0xffffffe82a00780c */ /* 0x000fe40003f06270 */
[----:B------:R-:W-:-:S10]  /*3dd0*/  LOP3.LUT R47, R47, 0x80000000, RZ, 0xc0, !PT ;  /* 0x800000002f2f7812 */ /* 0x000fd400078ec0ff */
[----:B------:R-:W-:Y:S01]  /*3de0*/  @!P0 BREAK B2 ;  /* 0x0000000000028942 */ /* 0x000fe20003800000 */
[----:B------:R-:W-:Y:S05]  /*3df0*/  @!P0 BRA `(.L_x_66) ;  /* 0x000001b000008947 */ /* 0x000fea0003800000 */
[----:B------:R-:W-:Y:S05]  /*3e00*/  BSYNC B2 ;  /* 0x0000000000027941 */ /* 0x000fea0003800000 */
.L_x_64:
[-CC-:B------:R-:W-:Y:S01]  /*3e10*/  FFMA.RZ R21, R43, R45.reuse, R46.reuse ;  /* 0x0000002d2b157223 */ /* 0x180fe2000000c02e */
[C---:B------:R-:W-:Y:S02]  /*3e20*/  ISETP.NE.AND P2, PT, R42.reuse, RZ, PT ;  /* 0x000000ff2a00720c */ /* 0x040fe40003f45270 */
[C---:B------:R-:W-:Y:S02]  /*3e30*/  ISETP.NE.AND P1, PT, R42.reuse, RZ, PT ;  /* 0x000000ff2a00720c */ /* 0x040fe40003f25270 */
[----:B------:R-:W-:Y:S01]  /*3e40*/  LOP3.LUT R44, R21, 0x7fffff, RZ, 0xc0, !PT ;  /* 0x007fffff152c7812 */ /* 0x000fe200078ec0ff */
[CCC-:B------:R-:W-:Y:S02]  /*3e50*/  FFMA.RP R21, R43.reuse, R45.reuse, R46.reuse ;  /* 0x0000002d2b157223 */ /* 0x1c0fe4000000802e */
[----:B------:R-:W-:Y:S01]  /*3e60*/  FFMA.RM R46, R43, R45, R46 ;  /* 0x0000002d2b2e7223 */ /* 0x000fe2000000402e */
[----:B------:R-:W-:-:S02]  /*3e70*/  IADD3 R43, R42, 0x20, RZ ;  /* 0x000000202a2b7810 */ /* 0x000fc40007ffe0ff */
[----:B------:R-:W-:Y:S02]  /*3e80*/  LOP3.LUT R44, R44, 0x800000, RZ, 0xfc, !PT ;  /* 0x008000002c2c7812 */ /* 0x000fe400078efcff */
[----:B------:R-:W-:Y:S02]  /*3e90*/  IADD3 R42, -R42, RZ, RZ ;  /* 0x000000ff2a2a7210 */ /* 0x000fe40007ffe1ff */
[----:B------:R-:W-:Y:S02]  /*3ea0*/  SHF.L.U32 R43, R44, R43, RZ ;  /* 0x0000002b2c2b7219 */ /* 0x000fe400000006ff */
[----:B------:R-:W-:Y:S02]  /*3eb0*/  FSETP.NEU.FTZ.AND P0, PT, R21, R46, PT ;  /* 0x0000002e1500720b */ /* 0x000fe40003f1d000 */
[----:B------:R-:W-:Y:S02]  /*3ec0*/  SEL R21, R42, RZ, P2 ;  /* 0x000000ff2a157207 */ /* 0x000fe40001000000 */
[----:B------:R-:W-:-:S02]  /*3ed0*/  ISETP.NE.AND P1, PT, R43, RZ, P1 ;  /* 0x000000ff2b00720c */ /* 0x000fc40000f25270 */
[----:B------:R-:W-:Y:S02]  /*3ee0*/  SHF.R.U32.HI R21, RZ, R21, R44 ;  /* 0x00000015ff157219 */ /* 0x000fe4000001162c */
[----:B------:R-:W-:Y:S02]  /*3ef0*/  PLOP3.LUT P0, PT, P0, P1, PT, 0xa8, 0x0 ;  /* 0x000000000000781c */ /* 0x000fe40000703570 */
[----:B------:R-:W-:Y:S02]  /*3f00*/  SHF.R.U32.HI R43, RZ, 0x1, R21 ;  /* 0x00000001ff2b7819 */ /* 0x000fe40000011615 */
[----:B------:R-:W-:-:S04]  /*3f10*/  SEL R42, RZ, 0x1, !P0 ;  /* 0x00000001ff2a7807 */ /* 0x000fc80004000000 */
[----:B------:R-:W-:-:S04]  /*3f20*/  LOP3.LUT R42, R42, 0x1, R43, 0xf8, !PT ;  /* 0x000000012a2a7812 */ /* 0x000fc800078ef82b */
[----:B------:R-:W-:-:S05]  /*3f30*/  LOP3.LUT R42, R42, R21, RZ, 0xc0, !PT ;  /* 0x000000152a2a7212 */ /* 0x000fca00078ec0ff */
[----:B------:R-:W-:-:S05]  /*3f40*/  IMAD.IADD R42, R43, 0x1, R42 ;  /* 0x000000012b2a7824 */ /* 0x000fca00078e022a */
[----:B------:R-:W-:Y:S01]  /*3f50*/  LOP3.LUT R47, R42, R47, RZ, 0xfc, !PT ;  /* 0x0000002f2a2f7212 */ /* 0x000fe200078efcff */
[----:B------:R-:W-:Y:S07]  /*3f60*/  BRA `(.L_x_66) ;  /* 0x0000004000007947 */ /* 0x000fee0003800000 */
.L_x_65:
[----:B------:R-:W-:-:S04]  /*3f70*/  LOP3.LUT R47, R47, 0x80000000, RZ, 0xc0, !PT ;  /* 0x800000002f2f7812 */ /* 0x000fc800078ec0ff */
[----:B------:R-:W-:Y:S01]  /*3f80*/  LOP3.LUT R47, R47, 0x7f800000, RZ, 0xfc, !PT ;  /* 0x7f8000002f2f7812 */ /* 0x000fe200078efcff */
[----:B------:R-:W-:Y:S07]  /*3f90*/  BRA `(.L_x_66) ;  /* 0x0000001000007947 */ /* 0x000fee0003800000 */
.L_x_63:
[----:B------:R-:W-:-:S08]  /*3fa0*/  LEA R47, R44, R47, 0x17 ;  /* 0x0000002f2c2f7211 */ /* 0x000fd000078eb8ff */
.L_x_66:
[----:B------:R-:W-:Y:S05]  /*3fb0*/  BSYNC B1 ;  /* 0x0000000000017941 */ /* 0x000fea0003800000 */
.L_x_62:
[----:B------:R-:W-:-:S06]  /*3fc0*/  IMAD.MOV.U32 R21, RZ, RZ, 0x0 ;  /* 0x00000000ff157424 */ /* 0x000fcc00078e00ff */
[----:B------:R-:W-:Y:S05]  /*3fd0*/  RET.REL.NODEC R20 `(subComputation) ;  /* 0xffffc02014007950 */ /* 0x000fea0003c3ffff */
.L_x_61:
[----:B------:R-:W-:Y:S02]  /*3fe0*/  MOV R21, 0x0 ;  /* 0x0000000000157802 */ /* 0x000fe40000000f00 */
[----:B------:R-:W-:-:S04]  /*3ff0*/  LOP3.LUT R43, R46, 0x80000000, R43, 0x48, !PT ;  /* 0x800000002e2b7812 */ /* 0x000fc800078e482b */
[----:B------:R-:W-:Y:S01]  /*4000*/  LOP3.LUT R47, R43, 0x7f800000, RZ, 0xfc, !PT ;  /* 0x7f8000002b2f7812 */ /* 0x000fe200078efcff */
[----:B------:R-:W-:Y:S07]  /*4010*/  RET.REL.NODEC R20 `(subComputation) ;  /* 0xffffbfe014007950 */ /* 0x000fee0003c3ffff */
.L_x_60:
[----:B------:R-:W-:Y:S01]  /*4020*/  IMAD.MOV.U32 R21, RZ, RZ, 0x0 ;  /* 0x00000000ff157424 */ /* 0x000fe200078e00ff */
[----:B------:R-:W-:-:S05]  /*4030*/  LOP3.LUT R47, R46, 0x80000000, R43, 0x48, !PT ;  /* 0x800000002e2f7812 */ /* 0x000fca00078e482b */
[----:B------:R-:W-:Y:S05]  /*4040*/  RET.REL.NODEC R20 `(subComputation) ;  /* 0xffffbfb014007950 */ /* 0x000fea0003c3ffff */
.L_x_59:
[----:B------:R-:W-:Y:S01]  /*4050*/  IMAD.MOV.U32 R21, RZ, RZ, 0x0 ;  /* 0x00000000ff157424 */ /* 0x000fe200078e00ff */
[----:B------:R-:W-:-:S05]  /*4060*/  MOV R47, 0x7fffffff ;  /* 0x7fffffff002f7802 */ /* 0x000fca0000000f00 */
[----:B------:R-:W-:Y:S05]  /*4070*/  RET.REL.NODEC R20 `(subComputation) ;  /* 0xffffbf8014007950 */ /* 0x000fea0003c3ffff */
.L_x_58:
[----:B------:R-:W-:Y:S01]  /*4080*/  MOV R21, 0x0 ;  /* 0x0000000000157802 */ /* 0x000fe20000000f00 */
[----:B------:R-:W-:-:S05]  /*4090*/  FADD.FTZ R47, R43, R46 ;  /* 0x0000002e2b2f7221 */ /* 0x000fca0000010000 */
[----:B------:R-:W-:Y:S05]  /*40a0*/  RET.REL.NODEC R20 `(subComputation) ;  /* 0xffffbf5014007950 */ /* 0x000fea0003c3ffff */
.L_x_67:
[----:B------:R-:W-:-:S00]  /*40b0*/  BRA `(.L_x_67) ;  /* 0xfffffff000007947 */ /* 0x000fc0000383ffff */
[----:B------:R-:W-:-:S00]  /*40c0*/  NOP ;  /* 0x0000000000007918 */ /* 0x000fc00000000000 */
[----:B------:R-:W-:-:S00]  /*40d0*/  NOP ;  /* 0x0000000000007918 */ /* 0x000fc00000000000 */
[----:B------:R-:W-:-:S00]  /*40e0*/  NOP ;  /* 0x0000000000007918 */ /* 0x000fc00000000000 */
[----:B------:R-:W-:-:S00]  /*40f0*/  NOP ;  /* 0x0000000000007918 */ /* 0x000fc00000000000 */
.L_x_69:
